//
// Generated by NVIDIA NVVM Compiler
//
// Compiler Build ID: CL-36424714
// Cuda compilation tools, release 13.0, V13.0.88
// Based on NVVM 20.0.0
//

.version 9.0
.target sm_100
.address_size 64

	// .globl	_Z22tensorMatrixMultKernelPKfS0_Pfmmmmm

.visible .entry _Z22tensorMatrixMultKernelPKfS0_Pfmmmmm(
	.param .u64 .ptr .align 1 _Z22tensorMatrixMultKernelPKfS0_Pfmmmmm_param_0,
	.param .u64 .ptr .align 1 _Z22tensorMatrixMultKernelPKfS0_Pfmmmmm_param_1,
	.param .u64 .ptr .align 1 _Z22tensorMatrixMultKernelPKfS0_Pfmmmmm_param_2,
	.param .u64 _Z22tensorMatrixMultKernelPKfS0_Pfmmmmm_param_3,
	.param .u64 _Z22tensorMatrixMultKernelPKfS0_Pfmmmmm_param_4,
	.param .u64 _Z22tensorMatrixMultKernelPKfS0_Pfmmmmm_param_5,
	.param .u64 _Z22tensorMatrixMultKernelPKfS0_Pfmmmmm_param_6,
	.param .u64 _Z22tensorMatrixMultKernelPKfS0_Pfmmmmm_param_7
)
{
	.reg .pred 	%p<17>;
	.reg .b32 	%r<29>;
	.reg .b32 	%f<118>;
	.reg .b64 	%rd<206>;

	ld.param.u64 	%rd46, [_Z22tensorMatrixMultKernelPKfS0_Pfmmmmm_param_0];
	ld.param.u64 	%rd47, [_Z22tensorMatrixMultKernelPKfS0_Pfmmmmm_param_1];
	ld.param.u64 	%rd48, [_Z22tensorMatrixMultKernelPKfS0_Pfmmmmm_param_3];
	ld.param.u64 	%rd42, [_Z22tensorMatrixMultKernelPKfS0_Pfmmmmm_param_4];
	ld.param.u64 	%rd43, [_Z22tensorMatrixMultKernelPKfS0_Pfmmmmm_param_5];
	ld.param.u64 	%rd45, [_Z22tensorMatrixMultKernelPKfS0_Pfmmmmm_param_7];
	cvta.to.global.u64 	%rd1, %rd47;
	cvta.to.global.u64 	%rd2, %rd46;
	mov.u32 	%r2, %ctaid.x;
	mov.u32 	%r3, %ntid.x;
	mov.u32 	%r4, %tid.x;
	mad.lo.s32 	%r1, %r2, %r3, %r4;
	cvt.u32.u64 	%r5, %rd48;
	cvt.u32.u64 	%r6, %rd42;
	mul.lo.s32 	%r7, %r6, %r5;
	cvt.u32.u64 	%r8, %rd43;
	mul.lo.s32 	%r9, %r7, %r8;
	cvt.u32.u64 	%r10, %rd45;
	mul.lo.s32 	%r11, %r9, %r10;
	setp.ge.s32 	%p1, %r1, %r11;
	@%p1 bra 	$L__BB0_31;
	cvt.s64.s32 	%rd3, %r1;
	or.b64  	%rd49, %rd3, %rd45;
	and.b64  	%rd50, %rd49, -4294967296;
	setp.ne.s64 	%p2, %rd50, 0;
	@%p2 bra 	$L__BB0_3;
	cvt.u32.u64 	%r13, %rd3;
	div.u32 	%r14, %r13, %r10;
	mul.lo.s32 	%r15, %r14, %r10;
	sub.s32 	%r16, %r13, %r15;
	cvt.u64.u32 	%rd195, %r14;
	cvt.u64.u32 	%rd196, %r16;
	bra.uni 	$L__BB0_4;
$L__BB0_3:
	div.u64 	%rd195, %rd3, %rd45;
	mul.lo.s64 	%rd51, %rd195, %rd45;
	sub.s64 	%rd196, %rd3, %rd51;
$L__BB0_4:
	or.b64  	%rd52, %rd195, %rd43;
	and.b64  	%rd53, %rd52, -4294967296;
	setp.ne.s64 	%p3, %rd53, 0;
	@%p3 bra 	$L__BB0_6;
	cvt.u32.u64 	%r18, %rd195;
	rem.u32 	%r19, %r18, %r8;
	cvt.u64.u32 	%rd197, %r19;
	bra.uni 	$L__BB0_7;
$L__BB0_6:
	rem.u64 	%rd197, %rd195, %rd43;
$L__BB0_7:
	mul.lo.s64 	%rd13, %rd45, %rd43;
	or.b64  	%rd54, %rd3, %rd13;
	and.b64  	%rd55, %rd54, -4294967296;
	setp.ne.s64 	%p4, %rd55, 0;
	@%p4 bra 	$L__BB0_9;
	cvt.u32.u64 	%r20, %rd13;
	cvt.u32.u64 	%r21, %rd3;
	div.u32 	%r22, %r21, %r20;
	cvt.u64.u32 	%rd198, %r22;
	bra.uni 	$L__BB0_10;
$L__BB0_9:
	div.u64 	%rd198, %rd3, %rd13;
$L__BB0_10:
	or.b64  	%rd56, %rd198, %rd42;
	and.b64  	%rd57, %rd56, -4294967296;
	setp.ne.s64 	%p5, %rd57, 0;
	@%p5 bra 	$L__BB0_12;
	cvt.u32.u64 	%r24, %rd198;
	rem.u32 	%r25, %r24, %r6;
	cvt.u64.u32 	%rd199, %r25;
	bra.uni 	$L__BB0_13;
$L__BB0_12:
	rem.u64 	%rd199, %rd198, %rd42;
$L__BB0_13:
	mul.lo.s64 	%rd20, %rd13, %rd42;
	or.b64  	%rd58, %rd3, %rd20;
	and.b64  	%rd59, %rd58, -4294967296;
	setp.ne.s64 	%p6, %rd59, 0;
	@%p6 bra 	$L__BB0_15;
	cvt.u32.u64 	%r26, %rd20;
	cvt.u32.u64 	%r27, %rd3;
	div.u32 	%r28, %r27, %r26;
	cvt.u64.u32 	%rd200, %r28;
	bra.uni 	$L__BB0_16;
$L__BB0_15:
	div.u64 	%rd200, %rd3, %rd20;
$L__BB0_16:
	ld.param.u64 	%rd191, [_Z22tensorMatrixMultKernelPKfS0_Pfmmmmm_param_6];
	cvt.s64.s32 	%rd60, %rd200;
	cvt.s64.s32 	%rd61, %rd199;
	mad.lo.s64 	%rd62, %rd60, %rd42, %rd61;
	cvt.s64.s32 	%rd63, %rd197;
	mad.lo.s64 	%rd64, %rd62, %rd43, %rd63;
	mul.lo.s64 	%rd24, %rd64, %rd45;
	cvt.s64.s32 	%rd25, %rd196;
	mul.lo.s64 	%rd26, %rd64, %rd191;
	add.s64 	%rd27, %rd191, -1;
	setp.eq.s64 	%p7, %rd27, 0;
	mov.f32 	%f116, 0f00000000;
	@%p7 bra 	$L__BB0_28;
	ld.param.u64 	%rd192, [_Z22tensorMatrixMultKernelPKfS0_Pfmmmmm_param_6];
	add.s64 	%rd28, %rd192, -2;
	shr.u64 	%rd66, %rd28, 1;
	add.s64 	%rd29, %rd66, 1;
	setp.lt.u64 	%p8, %rd28, 14;
	mov.f32 	%f116, 0f00000000;
	mov.b64 	%rd203, 0;
	@%p8 bra 	$L__BB0_20;
	and.b64  	%rd201, %rd29, -8;
	mov.f32 	%f116, 0f00000000;
	mov.b64 	%rd203, 0;
	shl.b64 	%rd74, %rd45, 2;
$L__BB0_19:
	.pragma "nounroll";
	add.s64 	%rd68, %rd203, %rd26;
	shl.b64 	%rd69, %rd68, 2;
	add.s64 	%rd70, %rd2, %rd69;
	ld.global.v2.f32 	{%f19, %f20}, [%rd70];
	mad.lo.s64 	%rd71, %rd203, %rd45, %rd25;
	shl.b64 	%rd72, %rd71, 2;
	add.s64 	%rd73, %rd1, %rd72;
	ld.global.f32 	%f21, [%rd73];
	fma.rn.f32 	%f22, %f19, %f21, %f116;
	add.s64 	%rd75, %rd73, %rd74;
	ld.global.f32 	%f23, [%rd75];
	fma.rn.f32 	%f24, %f20, %f23, %f22;
	ld.global.v2.f32 	{%f25, %f26}, [%rd70+8];
	add.s64 	%rd76, %rd75, %rd74;
	ld.global.f32 	%f27, [%rd76];
	fma.rn.f32 	%f28, %f25, %f27, %f24;
	add.s64 	%rd77, %rd76, %rd74;
	ld.global.f32 	%f29, [%rd77];
	fma.rn.f32 	%f30, %f26, %f29, %f28;
	ld.global.v2.f32 	{%f31, %f32}, [%rd70+16];
	add.s64 	%rd78, %rd77, %rd74;
	ld.global.f32 	%f33, [%rd78];
	fma.rn.f32 	%f34, %f31, %f33, %f30;
	add.s64 	%rd79, %rd78, %rd74;
	ld.global.f32 	%f35, [%rd79];
	fma.rn.f32 	%f36, %f32, %f35, %f34;
	ld.global.v2.f32 	{%f37, %f38}, [%rd70+24];
	add.s64 	%rd80, %rd79, %rd74;
	ld.global.f32 	%f39, [%rd80];
	fma.rn.f32 	%f40, %f37, %f39, %f36;
	add.s64 	%rd81, %rd80, %rd74;
	ld.global.f32 	%f41, [%rd81];
	fma.rn.f32 	%f42, %f38, %f41, %f40;
	ld.global.v2.f32 	{%f43, %f44}, [%rd70+32];
	add.s64 	%rd82, %rd81, %rd74;
	ld.global.f32 	%f45, [%rd82];
	fma.rn.f32 	%f46, %f43, %f45, %f42;
	add.s64 	%rd83, %rd82, %rd74;
	ld.global.f32 	%f47, [%rd83];
	fma.rn.f32 	%f48, %f44, %f47, %f46;
	ld.global.v2.f32 	{%f49, %f50}, [%rd70+40];
	add.s64 	%rd84, %rd83, %rd74;
	ld.global.f32 	%f51, [%rd84];
	fma.rn.f32 	%f52, %f49, %f51, %f48;
	add.s64 	%rd85, %rd84, %rd74;
	ld.global.f32 	%f53, [%rd85];
	fma.rn.f32 	%f54, %f50, %f53, %f52;
	ld.global.v2.f32 	{%f55, %f56}, [%rd70+48];
	add.s64 	%rd86, %rd85, %rd74;
	ld.global.f32 	%f57, [%rd86];
	fma.rn.f32 	%f58, %f55, %f57, %f54;
	add.s64 	%rd87, %rd86, %rd74;
	ld.global.f32 	%f59, [%rd87];
	fma.rn.f32 	%f60, %f56, %f59, %f58;
	ld.global.v2.f32 	{%f61, %f62}, [%rd70+56];
	add.s64 	%rd88, %rd87, %rd74;
	ld.global.f32 	%f63, [%rd88];
	fma.rn.f32 	%f64, %f61, %f63, %f60;
	add.s64 	%rd89, %rd88, %rd74;
	ld.global.f32 	%f65, [%rd89];
	fma.rn.f32 	%f116, %f62, %f65, %f64;
	add.s64 	%rd203, %rd203, 16;
	add.s64 	%rd201, %rd201, -8;
	setp.ne.s64 	%p9, %rd201, 0;
	@%p9 bra 	$L__BB0_19;
$L__BB0_20:
	and.b64  	%rd36, %rd29, 7;
	setp.eq.s64 	%p10, %rd36, 0;
	@%p10 bra 	$L__BB0_28;
	setp.lt.u64 	%p11, %rd36, 4;
	@%p11 bra 	$L__BB0_23;
	add.s64 	%rd90, %rd203, %rd26;
	shl.b64 	%rd91, %rd90, 2;
	add.s64 	%rd92, %rd2, %rd91;
	ld.global.v2.f32 	{%f67, %f68}, [%rd92];
	mad.lo.s64 	%rd93, %rd203, %rd45, %rd25;
	shl.b64 	%rd94, %rd93, 2;
	add.s64 	%rd95, %rd1, %rd94;
	ld.global.f32 	%f69, [%rd95];
	fma.rn.f32 	%f70, %f67, %f69, %f116;
	add.s64 	%rd96, %rd203, 1;
	and.b64  	%rd97, %rd96, 4294967295;
	mad.lo.s64 	%rd98, %rd45, %rd97, %rd25;
	shl.b64 	%rd99, %rd98, 2;
	add.s64 	%rd100, %rd1, %rd99;
	ld.global.f32 	%f71, [%rd100];
	fma.rn.f32 	%f72, %f68, %f71, %f70;
	add.s64 	%rd101, %rd203, 2;
	and.b64  	%rd102, %rd101, 4294967295;
	add.s64 	%rd103, %rd102, %rd26;
	shl.b64 	%rd104, %rd103, 2;
	add.s64 	%rd105, %rd2, %rd104;
	ld.global.v2.f32 	{%f73, %f74}, [%rd105];
	mad.lo.s64 	%rd106, %rd102, %rd45, %rd25;
	shl.b64 	%rd107, %rd106, 2;
	add.s64 	%rd108, %rd1, %rd107;
	ld.global.f32 	%f75, [%rd108];
	fma.rn.f32 	%f76, %f73, %f75, %f72;
	add.s64 	%rd109, %rd203, 3;
	and.b64  	%rd110, %rd109, 4294967295;
	mad.lo.s64 	%rd111, %rd45, %rd110, %rd25;
	shl.b64 	%rd112, %rd111, 2;
	add.s64 	%rd113, %rd1, %rd112;
	ld.global.f32 	%f77, [%rd113];
	fma.rn.f32 	%f78, %f74, %f77, %f76;
	add.s64 	%rd114, %rd203, 4;
	and.b64  	%rd115, %rd114, 4294967295;
	add.s64 	%rd116, %rd115, %rd26;
	shl.b64 	%rd117, %rd116, 2;
	add.s64 	%rd118, %rd2, %rd117;
	ld.global.v2.f32 	{%f79, %f80}, [%rd118];
	mad.lo.s64 	%rd119, %rd115, %rd45, %rd25;
	shl.b64 	%rd120, %rd119, 2;
	add.s64 	%rd121, %rd1, %rd120;
	ld.global.f32 	%f81, [%rd121];
	fma.rn.f32 	%f82, %f79, %f81, %f78;
	add.s64 	%rd122, %rd203, 5;
	and.b64  	%rd123, %rd122, 4294967295;
	mad.lo.s64 	%rd124, %rd45, %rd123, %rd25;
	shl.b64 	%rd125, %rd124, 2;
	add.s64 	%rd126, %rd1, %rd125;
	ld.global.f32 	%f83, [%rd126];
	fma.rn.f32 	%f84, %f80, %f83, %f82;
	add.s64 	%rd127, %rd203, 6;
	and.b64  	%rd128, %rd127, 4294967295;
	add.s64 	%rd129, %rd128, %rd26;
	shl.b64 	%rd130, %rd129, 2;
	add.s64 	%rd131, %rd2, %rd130;
	ld.global.v2.f32 	{%f85, %f86}, [%rd131];
	mad.lo.s64 	%rd132, %rd128, %rd45, %rd25;
	shl.b64 	%rd133, %rd132, 2;
	add.s64 	%rd134, %rd1, %rd133;
	ld.global.f32 	%f87, [%rd134];
	fma.rn.f32 	%f88, %f85, %f87, %f84;
	add.s64 	%rd135, %rd203, 7;
	and.b64  	%rd136, %rd135, 4294967295;
	mad.lo.s64 	%rd137, %rd45, %rd136, %rd25;
	shl.b64 	%rd138, %rd137, 2;
	add.s64 	%rd139, %rd1, %rd138;
	ld.global.f32 	%f89, [%rd139];
	fma.rn.f32 	%f116, %f86, %f89, %f88;
	add.s64 	%rd140, %rd203, 8;
	and.b64  	%rd203, %rd140, 4294967295;
$L__BB0_23:
	and.b64  	%rd141, %rd29, 3;
	setp.eq.s64 	%p12, %rd141, 0;
	@%p12 bra 	$L__BB0_28;
	setp.eq.s64 	%p13, %rd141, 1;
	@%p13 bra 	$L__BB0_26;
	add.s64 	%rd142, %rd203, %rd26;
	shl.b64 	%rd143, %rd142, 2;
	add.s64 	%rd144, %rd2, %rd143;
	ld.global.v2.f32 	{%f91, %f92}, [%rd144];
	mad.lo.s64 	%rd145, %rd203, %rd45, %rd25;
	shl.b64 	%rd146, %rd145, 2;
	add.s64 	%rd147, %rd1, %rd146;
	ld.global.f32 	%f93, [%rd147];
	fma.rn.f32 	%f94, %f91, %f93, %f116;
	add.s64 	%rd148, %rd203, 1;
	and.b64  	%rd149, %rd148, 4294967295;
	mad.lo.s64 	%rd150, %rd45, %rd149, %rd25;
	shl.b64 	%rd151, %rd150, 2;
	add.s64 	%rd152, %rd1, %rd151;
	ld.global.f32 	%f95, [%rd152];
	fma.rn.f32 	%f96, %f92, %f95, %f94;
	add.s64 	%rd153, %rd203, 2;
	and.b64  	%rd154, %rd153, 4294967295;
	add.s64 	%rd155, %rd154, %rd26;
	shl.b64 	%rd156, %rd155, 2;
	add.s64 	%rd157, %rd2, %rd156;
	ld.global.v2.f32 	{%f97, %f98}, [%rd157];
	mad.lo.s64 	%rd158, %rd154, %rd45, %rd25;
	shl.b64 	%rd159, %rd158, 2;
	add.s64 	%rd160, %rd1, %rd159;
	ld.global.f32 	%f99, [%rd160];
	fma.rn.f32 	%f100, %f97, %f99, %f96;
	add.s64 	%rd161, %rd203, 3;
	and.b64  	%rd162, %rd161, 4294967295;
	mad.lo.s64 	%rd163, %rd45, %rd162, %rd25;
	shl.b64 	%rd164, %rd163, 2;
	add.s64 	%rd165, %rd1, %rd164;
	ld.global.f32 	%f101, [%rd165];
	fma.rn.f32 	%f116, %f98, %f101, %f100;
	add.s64 	%rd166, %rd203, 4;
	and.b64  	%rd203, %rd166, 4294967295;
$L__BB0_26:
	and.b64  	%rd167, %rd28, 2;
	setp.ne.s64 	%p14, %rd167, 0;
	@%p14 bra 	$L__BB0_28;
	add.s64 	%rd168, %rd203, %rd26;
	shl.b64 	%rd169, %rd168, 2;
	add.s64 	%rd170, %rd2, %rd169;
	ld.global.v2.f32 	{%f102, %f103}, [%rd170];
	mad.lo.s64 	%rd171, %rd203, %rd45, %rd25;
	shl.b64 	%rd172, %rd171, 2;
	add.s64 	%rd173, %rd1, %rd172;
	ld.global.f32 	%f104, [%rd173];
	fma.rn.f32 	%f105, %f102, %f104, %f116;
	add.s64 	%rd174, %rd203, 1;
	and.b64  	%rd175, %rd174, 4294967295;
	mad.lo.s64 	%rd176, %rd45, %rd175, %rd25;
	shl.b64 	%rd177, %rd176, 2;
	add.s64 	%rd178, %rd1, %rd177;
	ld.global.f32 	%f106, [%rd178];
	fma.rn.f32 	%f116, %f103, %f106, %f105;
$L__BB0_28:
	ld.param.u64 	%rd193, [_Z22tensorMatrixMultKernelPKfS0_Pfmmmmm_param_6];
	and.b64  	%rd179, %rd193, 1;
	setp.eq.b64 	%p15, %rd179, 1;
	not.pred 	%p16, %p15;
	@%p16 bra 	$L__BB0_30;
	ld.param.u64 	%rd194, [_Z22tensorMatrixMultKernelPKfS0_Pfmmmmm_param_6];
	add.s64 	%rd180, %rd194, %rd26;
	shl.b64 	%rd181, %rd180, 2;
	add.s64 	%rd182, %rd2, %rd181;
	ld.global.f32 	%f107, [%rd182+-4];
	mad.lo.s64 	%rd183, %rd27, %rd45, %rd25;
	shl.b64 	%rd184, %rd183, 2;
	add.s64 	%rd185, %rd1, %rd184;
	ld.global.f32 	%f108, [%rd185];
	fma.rn.f32 	%f116, %f107, %f108, %f116;
$L__BB0_30:
	ld.param.u64 	%rd190, [_Z22tensorMatrixMultKernelPKfS0_Pfmmmmm_param_2];
	cvta.to.global.u64 	%rd186, %rd190;
	add.s64 	%rd187, %rd24, %rd25;
	shl.b64 	%rd188, %rd187, 2;
	add.s64 	%rd189, %rd186, %rd188;
	st.global.f32 	[%rd189], %f116;
$L__BB0_31:
	ret;

}


// ===== COMPILED SASS (sm_100) =====

	.target	sm_100

	.elftype	@"ET_EXEC"


//--------------------- .note.nv.tkinfo           --------------------------
	.section	.note.nv.tkinfo,"",@"SHT_NOTE"
	.sectionflags	@"SHF_NOTE_NV_TKINFO"
	.tkinfo
        /*0018*/ 	.word	0x00000002
        /*0030*/ 	.string	""
        /*0030*/ 	.string	"ptxas"
        /*0030*/ 	.string	"Cuda compilation tools, release 13.0, V13.0.88"
        /*0030*/ 	.string	"Build cuda_13.0.r13.0/compiler.36424714_0"
        /*0030*/ 	.string	"-arch sm_100 -m 64 "



//--------------------- .note.nv.cuinfo           --------------------------
	.section	.note.nv.cuinfo,"",@"SHT_NOTE"
	.sectionflags	@"SHF_NOTE_NV_CUINFO"
        /*0018*/ 	.short	0x0002
        /*001a*/ 	.short	0x0064
        /*001c*/ 	.short	0x0082
	.zero		2


//--------------------- .nv.info                  --------------------------
	.section	.nv.info,"",@"SHT_CUDA_INFO"
	.align	4


	//----- nvinfo : EIATTR_REGCOUNT
	.align		4
        /*0000*/ 	.byte	0x04, 0x2f
        /*0002*/ 	.short	(.L_1 - .L_0)
	.align		4
.L_0:
        /*0004*/ 	.word	index@(_Z22tensorMatrixMultKernelPKfS0_Pfmmmmm)
        /*0008*/ 	.word	0x00000020


	//----- nvinfo : EIATTR_FRAME_SIZE
	.align		4
.L_1:
        /*000c*/ 	.byte	0x04, 0x11
        /*000e*/ 	.short	(.L_3 - .L_2)
	.align		4
.L_2:
        /*0010*/ 	.word	index@($__internal_1_$__cuda_sm20_rem_u64)
        /*0014*/ 	.word	0x00000000


	//----- nvinfo : EIATTR_FRAME_SIZE
	.align		4
.L_3:
        /*0018*/ 	.byte	0x04, 0x11
        /*001a*/ 	.short	(.L_5 - .L_4)
	.align		4
.L_4:
        /*001c*/ 	.word	index@($__internal_0_$__cuda_sm20_div_u64)
        /*0020*/ 	.word	0x00000000


	//----- nvinfo : EIATTR_FRAME_SIZE
	.align		4
.L_5:
        /*0024*/ 	.byte	0x04, 0x11
        /*0026*/ 	.short	(.L_7 - .L_6)
	.align		4
.L_6:
        /*0028*/ 	.word	index@(_Z22tensorMatrixMultKernelPKfS0_Pfmmmmm)
        /*002c*/ 	.word	0x00000000


	//----- nvinfo : EIATTR_MIN_STACK_SIZE
	.align		4
.L_7:
        /*0030*/ 	.byte	0x04, 0x12
        /*0032*/ 	.short	(.L_9 - .L_8)
	.align		4
.L_8:
        /*0034*/ 	.word	index@(_Z22tensorMatrixMultKernelPKfS0_Pfmmmmm)
        /*0038*/ 	.word	0x00000000
.L_9:


//--------------------- .nv.compat                --------------------------
	.section	.nv.compat,"",@"SHT_CUDA_COMPAT_INFO"
	.align	4
        /*0000*/ 	.byte	0x02, 0x09, 0x00, 0x00, 0x02, 0x02, 0x01, 0x00, 0x02, 0x05, 0x05, 0x00, 0x03, 0x07, 0x01, 0x01
        /*0010*/ 	.byte	0x02, 0x03, 0x00, 0x00, 0x02, 0x06, 0x01, 0x00, 0x04, 0x0b, 0x08, 0x00, 0x09, 0x00, 0x00, 0x00
        /*0020*/ 	.byte	0x00, 0x00, 0x00, 0x00


//--------------------- .nv.info._Z22tensorMatrixMultKernelPKfS0_Pfmmmmm --------------------------
	.section	.nv.info._Z22tensorMatrixMultKernelPKfS0_Pfmmmmm,"",@"SHT_CUDA_INFO"
	.sectionflags	@""
	.align	4


	//----- nvinfo : EIATTR_CUDA_API_VERSION
	.align		4
        /*0000*/ 	.byte	0x04, 0x37
        /*0002*/ 	.short	(.L_11 - .L_10)
.L_10:
        /*0004*/ 	.word	0x00000082


	//----- nvinfo : EIATTR_KPARAM_INFO
	.align		4
.L_11:
        /*0008*/ 	.byte	0x04, 0x17
        /*000a*/ 	.short	(.L_13 - .L_12)
.L_12:
        /*000c*/ 	.word	0x00000000
        /*0010*/ 	.short	0x0007
        /*0012*/ 	.short	0x0038
        /*0014*/ 	.byte	0x00, 0xf0, 0x21, 0x00


	//----- nvinfo : EIATTR_KPARAM_INFO
	.align		4
.L_13:
        /*0018*/ 	.byte	0x04, 0x17
        /*001a*/ 	.short	(.L_15 - .L_14)
.L_14:
        /*001c*/ 	.word	0x00000000
        /*0020*/ 	.short	0x0006
        /*0022*/ 	.short	0x0030
        /*0024*/ 	.byte	0x00, 0xf0, 0x21, 0x00


	//----- nvinfo : EIATTR_KPARAM_INFO
	.align		4
.L_15:
        /*0028*/ 	.byte	0x04, 0x17
        /*002a*/ 	.short	(.L_17 - .L_16)
.L_16:
        /*002c*/ 	.word	0x00000000
        /*0030*/ 	.short	0x0005
        /*0032*/ 	.short	0x0028
        /*0034*/ 	.byte	0x00, 0xf0, 0x21, 0x00


	//----- nvinfo : EIATTR_KPARAM_INFO
	.align		4
.L_17:
        /*0038*/ 	.byte	0x04, 0x17
        /*003a*/ 	.short	(.L_19 - .L_18)
.L_18:
        /*003c*/ 	.word	0x00000000
        /*0040*/ 	.short	0x0004
        /*0042*/ 	.short	0x0020
        /*0044*/ 	.byte	0x00, 0xf0, 0x21, 0x00


	//----- nvinfo : EIATTR_KPARAM_INFO
	.align		4
.L_19:
        /*0048*/ 	.byte	0x04, 0x17
        /*004a*/ 	.short	(.L_21 - .L_20)
.L_20:
        /*004c*/ 	.word	0x00000000
        /*0050*/ 	.short	0x0003
        /*0052*/ 	.short	0x0018
        /*0054*/ 	.byte	0x00, 0xf0, 0x21, 0x00


	//----- nvinfo : EIATTR_KPARAM_INFO
	.align		4
.L_21:
        /*0058*/ 	.byte	0x04, 0x17
        /*005a*/ 	.short	(.L_23 - .L_22)
.L_22:
        /*005c*/ 	.word	0x00000000
        /*0060*/ 	.short	0x0002
        /*0062*/ 	.short	0x0010
        /*0064*/ 	.byte	0x00, 0xf5, 0x21, 0x00


	//----- nvinfo : EIATTR_KPARAM_INFO
	.align		4
.L_23:
        /*0068*/ 	.byte	0x04, 0x17
        /*006a*/ 	.short	(.L_25 - .L_24)
.L_24:
        /*006c*/ 	.word	0x00000000
        /*0070*/ 	.short	0x0001
        /*0072*/ 	.short	0x0008
        /*0074*/ 	.byte	0x00, 0xf5, 0x21, 0x00


	//----- nvinfo : EIATTR_KPARAM_INFO
	.align		4
.L_25:
        /*0078*/ 	.byte	0x04, 0x17
        /*007a*/ 	.short	(.L_27 - .L_26)
.L_26:
        /*007c*/ 	.word	0x00000000
        /*0080*/ 	.short	0x0000
        /*0082*/ 	.short	0x0000
        /*0084*/ 	.byte	0x00, 0xf5, 0x21, 0x00


	//----- nvinfo : EIATTR_SPARSE_MMA_MASK
	.align		4
.L_27:
        /*0088*/ 	.byte	0x03, 0x50
        /*008a*/ 	.short	0x0000


	//----- nvinfo : EIATTR_MAXREG_COUNT
	.align		4
        /*008c*/ 	.byte	0x03, 0x1b
        /*008e*/ 	.short	0x00ff


	//----- nvinfo : EIATTR_MERCURY_ISA_VERSION
	.align		4
        /*0090*/ 	.byte	0x03, 0x5f
        /*0092*/ 	.short	0x0101


	//----- nvinfo : EIATTR_VRC_CTA_INIT_COUNT
	.align		4
        /*0094*/ 	.byte	0x02, 0x4a
	.zero		1
	.zero		1


	//----- nvinfo : EIATTR_EXIT_INSTR_OFFSETS
	.align		4
        /*0098*/ 	.byte	0x04, 0x1c
        /*009a*/ 	.short	(.L_29 - .L_28)


	//   ....[0]....
.L_28:
        /*009c*/ 	.word	0x000000d0


	//   ....[1]....
        /*00a0*/ 	.word	0x000021f0


	//----- nvinfo : EIATTR_CRS_STACK_SIZE
	.align		4
.L_29:
        /*00a4*/ 	.byte	0x04, 0x1e
        /*00a6*/ 	.short	(.L_31 - .L_30)
.L_30:
        /*00a8*/ 	.word	0x00000000


	//----- nvinfo : EIATTR_CBANK_PARAM_SIZE
	.align		4
.L_31:
        /*00ac*/ 	.byte	0x03, 0x19
        /*00ae*/ 	.short	0x0040


	//----- nvinfo : EIATTR_PARAM_CBANK
	.align		4
        /*00b0*/ 	.byte	0x04, 0x0a
        /*00b2*/ 	.short	(.L_33 - .L_32)
	.align		4
.L_32:
        /*00b4*/ 	.word	index@(.nv.constant0._Z22tensorMatrixMultKernelPKfS0_Pfmmmmm)
        /*00b8*/ 	.short	0x0380
        /*00ba*/ 	.short	0x0040


	//----- nvinfo : EIATTR_SW_WAR
	.align		4
.L_33:
        /*00bc*/ 	.byte	0x04, 0x36
        /*00be*/ 	.short	(.L_35 - .L_34)
.L_34:
        /*00c0*/ 	.word	0x00000008
.L_35:


//--------------------- .nv.callgraph             --------------------------
	.section	.nv.callgraph,"",@"SHT_CUDA_CALLGRAPH"
	.align	4
	.sectionentsize	8
	.align		4
        /*0000*/ 	.word	0x00000000
	.align		4
        /*0004*/ 	.word	0xffffffff
	.align		4
        /*0008*/ 	.word	0x00000000
	.align		4
        /*000c*/ 	.word	0xfffffffe
	.align		4
        /*0010*/ 	.word	0x00000000
	.align		4
        /*0014*/ 	.word	0xfffffffd
	.align		4
        /*0018*/ 	.word	0x00000000
	.align		4
        /*001c*/ 	.word	0xfffffffc


//--------------------- .text._Z22tensorMatrixMultKernelPKfS0_Pfmmmmm --------------------------
	.section	.text._Z22tensorMatrixMultKernelPKfS0_Pfmmmmm,"ax",@progbits
	.align	128
        .global         _Z22tensorMatrixMultKernelPKfS0_Pfmmmmm
        .type           _Z22tensorMatrixMultKernelPKfS0_Pfmmmmm,@function
        .size           _Z22tensorMatrixMultKernelPKfS0_Pfmmmmm,(.L_x_23 - _Z22tensorMatrixMultKernelPKfS0_Pfmmmmm)
        .other          _Z22tensorMatrixMultKernelPKfS0_Pfmmmmm,@"STO_CUDA_ENTRY STV_DEFAULT"
_Z22tensorMatrixMultKernelPKfS0_Pfmmmmm:
.text._Z22tensorMatrixMultKernelPKfS0_Pfmmmmm:
[----:B------:R-:W-:Y:S01]  /*0000*/  LDC R1, c[0x0][0x37c] ;  /* 0x0000df00ff017b82 */ /* 0x000fe20000000800 */
[----:B------:R-:W0:Y:S01]  /*0010*/  S2R R3, SR_TID.X ;  /* 0x0000000000037919 */ /* 0x000e220000002100 */
[----:B------:R-:W1:Y:S06]  /*0020*/  LDCU UR4, c[0x0][0x3a0] ;  /* 0x00007400ff0477ac */ /* 0x000e6c0008000800 */
[----:B------:R-:W0:Y:S01]  /*0030*/  S2UR UR7, SR_CTAID.X ;  /* 0x00000000000779c3 */ /* 0x000e220000002500 */
[----:B------:R-:W1:Y:S01]  /*0040*/  LDCU UR5, c[0x0][0x398] ;  /* 0x00007300ff0577ac */ /* 0x000e620008000800 */
[----:B------:R-:W2:Y:S06]  /*0050*/  LDCU UR6, c[0x0][0x3a8] ;  /* 0x00007500ff0677ac */ /* 0x000eac0008000800 */
[----:B------:R-:W0:Y:S01]  /*0060*/  LDC R2, c[0x0][0x360] ;  /* 0x0000d800ff027b82 */ /* 0x000e220000000800 */
[----:B------:R-:W3:Y:S01]  /*0070*/  LDCU UR8, c[0x0][0x3b8] ;  /* 0x00007700ff0877ac */ /* 0x000ee20008000800 */
[----:B-1----:R-:W-:-:S04]  /*0080*/  UIMAD UR4, UR4, UR5, URZ ;  /* 0x00000005040472a4 */ /* 0x002fc8000f8e02ff */
[----:B--2---:R-:W-:-:S04]  /*0090*/  UIMAD UR4, UR4, UR6, URZ ;  /* 0x00000006040472a4 */ /* 0x004fc8000f8e02ff */
[----:B---3--:R-:W-:Y:S01]  /*00a0*/  UIMAD UR4, UR4, UR8, URZ ;  /* 0x00000008040472a4 */ /* 0x008fe2000f8e02ff */
[----:B0-----:R-:W-:-:S05]  /*00b0*/  IMAD R2, R2, UR7, R3 ;  /* 0x0000000702027c24 */ /* 0x001fca000f8e0203 */
[----:B------:R-:W-:-:S13]  /*00c0*/  ISETP.GE.AND P0, PT, R2, UR4, PT ;  /* 0x0000000402007c0c */ /* 0x000fda000bf06270 */
[----:B------:R-:W-:Y:S05]  /*00d0*/  @P0 EXIT ;  /* 0x000000000000094d */ /* 0x000fea0003800000 */
[----:B------:R-:W0:Y:S01]  /*00e0*/  LDCU UR4, c[0x0][0x3bc] ;  /* 0x00007780ff0477ac */ /* 0x000e220008000800 */
[----:B------:R-:W-:Y:S01]  /*00f0*/  SHF.R.S32.HI R3, RZ, 0x1f, R2 ;  /* 0x0000001fff037819 */ /* 0x000fe20000011402 */
[----:B------:R-:W-:Y:S03]  /*0100*/  BSSY.RECONVERGENT B0, `(.L_x_0) ;  /* 0x0000024000007945 */ /* 0x000fe60003800200 */
[----:B0-----:R-:W-:-:S04]  /*0110*/  LOP3.LUT R0, R3, UR4, RZ, 0xfc, !PT ;  /* 0x0000000403007c12 */ /* 0x001fc8000f8efcff */
[----:B------:R-:W-:-:S13]  /*0120*/  ISETP.NE.U32.AND P0, PT, R0, RZ, PT ;  /* 0x000000ff0000720c */ /* 0x000fda0003f05070 */
[----:B------:R-:W-:Y:S05]  /*0130*/  @P0 BRA `(.L_x_1) ;  /* 0x0000000000580947 */ /* 0x000fea0003800000 */
[----:B------:R-:W0:Y:S01]  /*0140*/  I2F.U32.RP R0, UR8 ;  /* 0x0000000800007d06 */ /* 0x000e220008209000 */
[----:B------:R-:W-:-:S07]  /*0150*/  ISETP.NE.U32.AND P2, PT, RZ, UR8, PT ;  /* 0x00000008ff007c0c */ /* 0x000fce000bf45070 */
[----:B0-----:R-:W0:Y:S02]  /*0160*/  MUFU.RCP R0, R0 ;  /* 0x0000000000007308 */ /* 0x001e240000001000 */
[----:B0-----:R-:W-:-:S06]  /*0170*/  IADD3 R4, PT, PT, R0, 0xffffffe, RZ ;  /* 0x0ffffffe00047810 */ /* 0x001fcc0007ffe0ff */
[----:B------:R0:W1:Y:S02]  /*0180*/  F2I.FTZ.U32.TRUNC.NTZ R5, R4 ;  /* 0x0000000400057305 */ /* 0x000064000021f000 */
[----:B0-----:R-:W-:Y:S02]  /*0190*/  HFMA2 R4, -RZ, RZ, 0, 0 ;  /* 0x00000000ff047431 */ /* 0x001fe400000001ff */
[----:B-1----:R-:W-:-:S04]  /*01a0*/  IMAD.MOV R7, RZ, RZ, -R5 ;  /* 0x000000ffff077224 */ /* 0x002fc800078e0a05 */
[----:B------:R-:W-:-:S04]  /*01b0*/  IMAD R7, R7, UR8, RZ ;  /* 0x0000000807077c24 */ /* 0x000fc8000f8e02ff */
[----:B------:R-:W-:-:S06]  /*01c0*/  IMAD.HI.U32 R5, R5, R7, R4 ;  /* 0x0000000705057227 */ /* 0x000fcc00078e0004 */
[----:B------:R-:W-:-:S04]  /*01d0*/  IMAD.HI.U32 R4, R5, R2, RZ ;  /* 0x0000000205047227 */ /* 0x000fc800078e00ff */
[----:B------:R-:W-:-:S04]  /*01e0*/  IMAD.MOV R5, RZ, RZ, -R4 ;  /* 0x000000ffff057224 */ /* 0x000fc800078e0a04 */
[----:B------:R-:W-:-:S05]  /*01f0*/  IMAD R5, R5, UR8, R2 ;  /* 0x0000000805057c24 */ /* 0x000fca000f8e0202 */
[----:B------:R-:W-:-:S13]  /*0200*/  ISETP.GE.U32.AND P0, PT, R5, UR8, PT ;  /* 0x0000000805007c0c */ /* 0x000fda000bf06070 */
[----:B------:R-:W-:Y:S01]  /*0210*/  @P0 IADD3 R5, PT, PT, R5, -UR8, RZ ;  /* 0x8000000805050c10 */ /* 0x000fe2000fffe0ff */
[----:B------:R-:W-:-:S03]  /*0220*/  @P0 VIADD R4, R4, 0x1 ;  /* 0x0000000104040836 */ /* 0x000fc60000000000 */
[----:B------:R-:W-:-:S13]  /*0230*/  ISETP.GE.U32.AND P1, PT, R5, UR8, PT ;  /* 0x0000000805007c0c */ /* 0x000fda000bf26070 */
[----:B------:R-:W-:Y:S02]  /*0240*/  @P1 IADD3 R4, PT, PT, R4, 0x1, RZ ;  /* 0x0000000104041810 */ /* 0x000fe40007ffe0ff */
[----:B------:R-:W-:-:S05]  /*0250*/  @!P2 LOP3.LUT R4, RZ, UR8, RZ, 0x33, !PT ;  /* 0x00000008ff04ac12 */ /* 0x000fca000f8e33ff */
[----:B------:R-:W-:-:S04]  /*0260*/  IMAD.MOV R5, RZ, RZ, -R4 ;  /* 0x000000ffff057224 */ /* 0x000fc800078e0a04 */
[----:B------:R-:W-:Y:S01]  /*0270*/  IMAD R0, R5, UR8, R2 ;  /* 0x0000000805007c24 */ /* 0x000fe2000f8e0202 */
[----:B------:R-:W-:Y:S01]  /*0280*/  MOV R5, RZ ;  /* 0x000000ff00057202 */ /* 0x000fe20000000f00 */
[----:B------:R-:W-:Y:S06]  /*0290*/  BRA `(.L_x_2) ;  /* 0x0000000000287947 */ /* 0x000fec0003800000 */
.L_x_1:
[----:B------:R-:W0:Y:S01]  /*02a0*/  LDCU.64 UR4, c[0x0][0x3b8] ;  /* 0x00007700ff0477ac */ /* 0x000e220008000a00 */
[----:B------:R-:W-:Y:S01]  /*02b0*/  MOV R8, 0x2f0 ;  /* 0x000002f000087802 */ /* 0x000fe20000000f00 */
[----:B0-----:R-:W-:Y:S01]  /*02c0*/  IMAD.U32 R12, RZ, RZ, UR4 ;  /* 0x00000004ff0c7e24 */ /* 0x001fe2000f8e00ff */
[----:B------:R-:W-:-:S07]  /*02d0*/  MOV R5, UR5 ;  /* 0x0000000500057c02 */ /* 0x000fce0008000f00 */
[----:B------:R-:W-:Y:S05]  /*02e0*/  CALL.REL.NOINC `($__internal_0_$__cuda_sm20_div_u64) ;  /* 0x0000001c00c47944 */ /* 0x000fea0003c00000 */
[----:B------:R-:W0:Y:S01]  /*02f0*/  LDCU UR4, c[0x0][0x3b8] ;  /* 0x00007700ff0477ac */ /* 0x000e220008000800 */
[----:B------:R-:W-:Y:S01]  /*0300*/  IMAD.MOV R5, RZ, RZ, -R6 ;  /* 0x000000ffff057224 */ /* 0x000fe200078e0a06 */
[----:B------:R-:W-:-:S03]  /*0310*/  MOV R4, R6 ;  /* 0x0000000600047202 */ /* 0x000fc60000000f00 */
[----:B0-----:R-:W-:Y:S02]  /*0320*/  IMAD R0, R5, UR4, R2 ;  /* 0x0000000405007c24 */ /* 0x001fe4000f8e0202 */
[----:B------:R-:W-:-:S07]  /*0330*/  IMAD.MOV.U32 R5, RZ, RZ, R7 ;  /* 0x000000ffff057224 */ /* 0x000fce00078e0007 */
.L_x_2:
[----:B------:R-:W-:Y:S05]  /*0340*/  BSYNC.RECONVERGENT B0 ;  /* 0x0000000000007941 */ /* 0x000fea0003800200 */
.L_x_0:
[----:B------:R-:W0:Y:S01]  /*0350*/  LDCU UR4, c[0x0][0x3ac] ;  /* 0x00007580ff0477ac */ /* 0x000e220008000800 */
[----:B------:R-:W-:Y:S01]  /*0360*/  BSSY.RECONVERGENT B0, `(.L_x_3) ;  /* 0x000001e000007945 */ /* 0x000fe20003800200 */
[----:B0-----:R-:W-:-:S04]  /*0370*/  LOP3.LUT R6, R5, UR4, RZ, 0xfc, !PT ;  /* 0x0000000405067c12 */ /* 0x001fc8000f8efcff */
[----:B------:R-:W-:-:S13]  /*0380*/  ISETP.NE.U32.AND P0, PT, R6, RZ, PT ;  /* 0x000000ff0600720c */ /* 0x000fda0003f05070 */
[----:B------:R-:W-:Y:S05]  /*0390*/  @P0 BRA `(.L_x_4) ;  /* 0x00000000004c0947 */ /* 0x000fea0003800000 */
[----:B------:R-:W0:Y:S02]  /*03a0*/  LDCU UR4, c[0x0][0x3a8] ;  /* 0x00007500ff0477ac */ /* 0x000e240008000800 */
[----:B0-----:R-:W0:Y:S01]  /*03b0*/  I2F.U32.RP R5, UR4 ;  /* 0x0000000400057d06 */ /* 0x001e220008209000 */
        /* <DEDUP_REMOVED lines=12> */
[----:B------:R-:W-:-:S04]  /*0480*/  @P0 IADD3 R4, PT, PT, R4, -UR4, RZ ;  /* 0x8000000404040c10 */ /* 0x000fc8000fffe0ff */
[----:B------:R-:W-:-:S13]  /*0490*/  ISETP.GE.U32.AND P0, PT, R4, UR4, PT ;  /* 0x0000000404007c0c */ /* 0x000fda000bf06070 */
[----:B------:R-:W-:Y:S01]  /*04a0*/  @P0 VIADD R4, R4, -UR4 ;  /* 0x8000000404040c36 */ /* 0x000fe20008000000 */
[----:B------:R-:W-:Y:S01]  /*04b0*/  @!P1 LOP3.LUT R4, RZ, UR4, RZ, 0x33, !PT ;  /* 0x00000004ff049c12 */ /* 0x000fe2000f8e33ff */
[----:B------:R-:W-:Y:S06]  /*04c0*/  BRA `(.L_x_5) ;  /* 0x00000000001c7947 */ /* 0x000fec0003800000 */
.L_x_4:
[----:B------:R-:W0:Y:S01]  /*04d0*/  LDCU.64 UR4, c[0x0][0x3a8] ;  /* 0x00007500ff0477ac */ /* 0x000e220008000a00 */
[----:B------:R-:W-:Y:S02]  /*04e0*/  MOV R6, R4 ;  /* 0x0000000400067202 */ /* 0x000fe40000000f00 */
[----:B------:R-:W-:Y:S01]  /*04f0*/  MOV R8, 0x530 ;  /* 0x0000053000087802 */ /* 0x000fe20000000f00 */
[----:B0-----:R-:W-:Y:S01]  /*0500*/  IMAD.U32 R10, RZ, RZ, UR4 ;  /* 0x00000004ff0a7e24 */ /* 0x001fe2000f8e00ff */
[----:B------:R-:W-:-:S07]  /*0510*/  MOV R11, UR5 ;  /* 0x00000005000b7c02 */ /* 0x000fce0008000f00 */
[----:B------:R-:W-:Y:S05]  /*0520*/  CALL.REL.NOINC `($__internal_1_$__cuda_sm20_rem_u64) ;  /* 0x0000002000447944 */ /* 0x000fea0003c00000 */
[----:B------:R-:W-:-:S07]  /*0530*/  IMAD.MOV.U32 R4, RZ, RZ, R10 ;  /* 0x000000ffff047224 */ /* 0x000fce00078e000a */
.L_x_5:
[----:B------:R-:W-:Y:S05]  /*0540*/  BSYNC.RECONVERGENT B0 ;  /* 0x0000000000007941 */ /* 0x000fea0003800200 */
.L_x_3:
[----:B------:R-:W0:Y:S01]  /*0550*/  LDCU.64 UR8, c[0x0][0x3b8] ;  /* 0x00007700ff0877ac */ /* 0x000e220008000a00 */
[----:B------:R-:W-:Y:S01]  /*0560*/  BSSY.RECONVERGENT B0, `(.L_x_6) ;  /* 0x0000022000007945 */ /* 0x000fe20003800200 */
[----:B------:R-:W0:Y:S02]  /*0570*/  LDCU.64 UR10, c[0x0][0x3a8] ;  /* 0x00007500ff0a77ac */ /* 0x000e240008000a00 */
[----:B0-----:R-:W-:Y:S02]  /*0580*/  UIMAD UR6, UR9, UR10, URZ ;  /* 0x0000000a090672a4 */ /* 0x001fe4000f8e02ff */
[----:B------:R-:W-:Y:S02]  /*0590*/  UIMAD.WIDE.U32 UR4, UR8, UR10, URZ ;  /* 0x0000000a080472a5 */ /* 0x000fe4000f8e00ff */
[----:B------:R-:W-:-:S04]  /*05a0*/  UIMAD UR6, UR8, UR11, UR6 ;  /* 0x0000000b080672a4 */ /* 0x000fc8000f8e0206 */
[----:B------:R-:W-:-:S06]  /*05b0*/  UIADD3 UR6, UPT, UPT, UR5, UR6, URZ ;  /* 0x0000000605067290 */ /* 0x000fcc000fffe0ff */
[----:B------:R-:W-:-:S04]  /*05c0*/  LOP3.LUT R5, R3, UR6, RZ, 0xfc, !PT ;  /* 0x0000000603057c12 */ /* 0x000fc8000f8efcff */
        /* <DEDUP_REMOVED lines=17> */
[----:B------:R-:W-:Y:S01]  /*06e0*/  ISETP.GE.U32.AND P1, PT, R7, UR4, PT ;  /* 0x0000000407007c0c */ /* 0x000fe2000bf26070 */
[----:B------:R-:W-:-:S12]  /*06f0*/  IMAD.MOV.U32 R7, RZ, RZ, RZ ;  /* 0x000000ffff077224 */ /* 0x000fd800078e00ff */
[----:B------:R-:W-:Y:S02]  /*0700*/  @P1 IADD3 R6, PT, PT, R6, 0x1, RZ ;  /* 0x0000000106061810 */ /* 0x000fe40007ffe0ff */
[----:B------:R-:W-:Y:S01]  /*0710*/  @!P2 LOP3.LUT R6, RZ, UR4, RZ, 0x33, !PT ;  /* 0x00000004ff06ac12 */ /* 0x000fe2000f8e33ff */
[----:B------:R-:W-:Y:S06]  /*0720*/  BRA `(.L_x_8) ;  /* 0x0000000000147947 */ /* 0x000fec0003800000 */
.L_x_7:
[----:B------:R-:W-:Y:S01]  /*0730*/  MOV R12, UR4 ;  /* 0x00000004000c7c02 */ /* 0x000fe20008000f00 */
[----:B------:R-:W-:Y:S01]  /*0740*/  IMAD.U32 R13, RZ, RZ, UR5 ;  /* 0x00000005ff0d7e24 */ /* 0x000fe2000f8e00ff */
[----:B------:R-:W-:Y:S02]  /*0750*/  MOV R5, UR6 ;  /* 0x0000000600057c02 */ /* 0x000fe40008000f00 */
[----:B------:R-:W-:-:S07]  /*0760*/  MOV R8, 0x780 ;  /* 0x0000078000087802 */ /* 0x000fce0000000f00 */
[----:B------:R-:W-:Y:S05]  /*0770*/  CALL.REL.NOINC `($__internal_0_$__cuda_sm20_div_u64) ;  /* 0x0000001800a07944 */ /* 0x000fea0003c00000 */
.L_x_8:
[----:B------:R-:W-:Y:S05]  /*0780*/  BSYNC.RECONVERGENT B0 ;  /* 0x0000000000007941 */ /* 0x000fea0003800200 */
.L_x_6:
        /* <DEDUP_REMOVED lines=9> */
[----:B0-----:R-:W-:-:S06]  /*0820*/  VIADD R8, R5, 0xffffffe ;  /* 0x0ffffffe05087836 */ /* 0x001fcc0000000000 */
[----:B------:R0:W1:Y:S02]  /*0830*/  F2I.FTZ.U32.TRUNC.NTZ R9, R8 ;  /* 0x0000000800097305 */ /* 0x000064000021f000 */
[----:B0-----:R-:W-:Y:S01]  /*0840*/  IMAD.MOV.U32 R8, RZ, RZ, RZ ;  /* 0x000000ffff087224 */ /* 0x001fe200078e00ff */
[----:B-1----:R-:W-:-:S05]  /*0850*/  IADD3 R7, PT, PT, RZ, -R9, RZ ;  /* 0x80000009ff077210 */ /* 0x002fca0007ffe0ff */
[----:B------:R-:W-:-:S04]  /*0860*/  IMAD R7, R7, UR7, RZ ;  /* 0x0000000707077c24 */ /* 0x000fc8000f8e02ff */
[----:B------:R-:W-:-:S06]  /*0870*/  IMAD.HI.U32 R9, R9, R7, R8 ;  /* 0x0000000709097227 */ /* 0x000fcc00078e0008 */
[----:B------:R-:W-:-:S05]  /*0880*/  IMAD.HI.U32 R9, R9, R6, RZ ;  /* 0x0000000609097227 */ /* 0x000fca00078e00ff */
[----:B------:R-:W-:-:S05]  /*0890*/  IADD3 R9, PT, PT, -R9, RZ, RZ ;  /* 0x000000ff09097210 */ /* 0x000fca0007ffe1ff */
[----:B------:R-:W-:-:S05]  /*08a0*/  IMAD R10, R9, UR7, R6 ;  /* 0x00000007090a7c24 */ /* 0x000fca000f8e0206 */
[----:B------:R-:W-:-:S13]  /*08b0*/  ISETP.GE.U32.AND P0, PT, R10, UR7, PT ;  /* 0x000000070a007c0c */ /* 0x000fda000bf06070 */
[----:B------:R-:W-:-:S05]  /*08c0*/  @P0 VIADD R10, R10, -UR7 ;  /* 0x800000070a0a0c36 */ /* 0x000fca0008000000 */
[----:B------:R-:W-:-:S13]  /*08d0*/  ISETP.GE.U32.AND P0, PT, R10, UR7, PT ;  /* 0x000000070a007c0c */ /* 0x000fda000bf06070 */
[----:B------:R-:W-:Y:S02]  /*08e0*/  @P0 IADD3 R10, PT, PT, R10, -UR7, RZ ;  /* 0x800000070a0a0c10 */ /* 0x000fe4000fffe0ff */
[----:B------:R-:W-:Y:S01]  /*08f0*/  @!P1 LOP3.LUT R10, RZ, UR7, RZ, 0x33, !PT ;  /* 0x00000007ff0a9c12 */ /* 0x000fe2000f8e33ff */
[----:B------:R-:W-:Y:S06]  /*0900*/  BRA `(.L_x_11) ;  /* 0x0000000000187947 */ /* 0x000fec0003800000 */
.L_x_10:
[----:B------:R-:W0:Y:S01]  /*0910*/  LDCU.64 UR8, c[0x0][0x3a0] ;  /* 0x00007400ff0877ac */ /* 0x000e220008000a00 */
[----:B------:R-:W-:Y:S01]  /*0920*/  IMAD.MOV.U32 R5, RZ, RZ, R7 ;  /* 0x000000ffff057224 */ /* 0x000fe200078e0007 */
[----:B------:R-:W-:Y:S02]  /*0930*/  MOV R8, 0x970 ;  /* 0x0000097000087802 */ /* 0x000fe40000000f00 */
[----:B0-----:R-:W-:Y:S01]  /*0940*/  MOV R10, UR8 ;  /* 0x00000008000a7c02 */ /* 0x001fe20008000f00 */
[----:B------:R-:W-:-:S07]  /*0950*/  IMAD.U32 R11, RZ, RZ, UR9 ;  /* 0x00000009ff0b7e24 */ /* 0x000fce000f8e00ff */
[----:B------:R-:W-:Y:S05]  /*0960*/  CALL.REL.NOINC `($__internal_1_$__cuda_sm20_rem_u64) ;  /* 0x0000001c00347944 */ /* 0x000fea0003c00000 */
.L_x_11:
[----:B------:R-:W-:Y:S05]  /*0970*/  BSYNC.RECONVERGENT B0 ;  /* 0x0000000000007941 */ /* 0x000fea0003800200 */
.L_x_9:
[----:B------:R-:W0:Y:S01]  /*0980*/  LDCU.64 UR8, c[0x0][0x3a0] ;  /* 0x00007400ff0877ac */ /* 0x000e220008000a00 */
[----:B------:R-:W-:Y:S01]  /*0990*/  BSSY.RECONVERGENT B0, `(.L_x_12) ;  /* 0x0000021000007945 */ /* 0x000fe20003800200 */
        /* <DEDUP_REMOVED lines=12> */
[----:B0-----:R-:W-:Y:S01]  /*0a60*/  MOV R6, RZ ;  /* 0x000000ff00067202 */ /* 0x001fe20000000f00 */
        /* <DEDUP_REMOVED lines=11> */
[----:B------:R-:W-:Y:S01]  /*0b20*/  @!P2 LOP3.LUT R7, RZ, UR6, RZ, 0x33, !PT ;  /* 0x00000006ff07ac12 */ /* 0x000fe2000f8e33ff */
[----:B------:R-:W-:Y:S06]  /*0b30*/  BRA `(.L_x_14) ;  /* 0x0000000000187947 */ /* 0x000fec0003800000 */
.L_x_13:
[----:B------:R-:W-:Y:S01]  /*0b40*/  IMAD.U32 R12, RZ, RZ, UR6 ;  /* 0x00000006ff0c7e24 */ /* 0x000fe2000f8e00ff */
[----:B------:R-:W-:Y:S01]  /*0b50*/  MOV R13, UR7 ;  /* 0x00000007000d7c02 */ /* 0x000fe20008000f00 */
[----:B------:R-:W-:Y:S01]  /*0b60*/  IMAD.U32 R5, RZ, RZ, UR4 ;  /* 0x00000004ff057e24 */ /* 0x000fe2000f8e00ff */
[----:B------:R-:W-:-:S07]  /*0b70*/  MOV R8, 0xb90 ;  /* 0x00000b9000087802 */ /* 0x000fce0000000f00 */
[----:B------:R-:W-:Y:S05]  /*0b80*/  CALL.REL.NOINC `($__internal_0_$__cuda_sm20_div_u64) ;  /* 0x00000014009c7944 */ /* 0x000fea0003c00000 */
[----:B------:R-:W-:-:S07]  /*0b90*/  MOV R7, R6 ;  /* 0x0000000600077202 */ /* 0x000fce0000000f00 */
.L_x_14:
[----:B------:R-:W-:Y:S05]  /*0ba0*/  BSYNC.RECONVERGENT B0 ;  /* 0x0000000000007941 */ /* 0x000fea0003800200 */
.L_x_12:
[----:B------:R-:W0:Y:S01]  /*0bb0*/  LDCU.128 UR4, c[0x0][0x3a0] ;  /* 0x00007400ff0477ac */ /* 0x000e220008000c00 */
[----:B------:R-:W-:Y:S01]  /*0bc0*/  SHF.R.S32.HI R2, RZ, 0x1f, R7 ;  /* 0x0000001fff027819 */ /* 0x000fe20000011407 */
[----:B------:R-:W-:Y:S01]  /*0bd0*/  HFMA2 R25, -RZ, RZ, 0, 0 ;  /* 0x00000000ff197431 */ /* 0x000fe200000001ff */
[----:B------:R-:W-:Y:S01]  /*0be0*/  SHF.R.S32.HI R11, RZ, 0x1f, R10 ;  /* 0x0000001fff0b7819 */ /* 0x000fe2000001140a */
[----:B------:R-:W1:Y:S01]  /*0bf0*/  LDCU.64 UR8, c[0x0][0x3b0] ;  /* 0x00007600ff0877ac */ /* 0x000e620008000a00 */
[----:B------:R-:W-:Y:S01]  /*0c00*/  SHF.R.S32.HI R5, RZ, 0x1f, R4 ;  /* 0x0000001fff057819 */ /* 0x000fe20000011404 */
[----:B------:R-:W2:Y:S01]  /*0c10*/  LDCU.64 UR10, c[0x0][0x358] ;  /* 0x00006b00ff0a77ac */ /* 0x000ea20008000a00 */
[----:B0-----:R-:W-:Y:S02]  /*0c20*/  IMAD R6, R2, UR4, RZ ;  /* 0x0000000402067c24 */ /* 0x001fe4000f8e02ff */
[----:B------:R-:W-:Y:S01]  /*0c30*/  IMAD.WIDE.U32 R2, R7, UR4, R10 ;  /* 0x0000000407027c25 */ /* 0x000fe2000f8e000a */
[----:B-1----:R-:W-:-:S03]  /*0c40*/  UIADD3 UR15, UP0, UPT, UR8, -0x1, URZ ;  /* 0xffffffff080f7890 */ /* 0x002fc6000ff1e0ff */
[----:B------:R-:W-:Y:S01]  /*0c50*/  IMAD R7, R7, UR5, R6 ;  /* 0x0000000507077c24 */ /* 0x000fe2000f8e0206 */
[----:B------:R-:W-:Y:S01]  /*0c60*/  UIADD3.X UR16, UPT, UPT, UR9, -0x1, URZ, UP0, !UPT ;  /* 0xffffffff09107890 */ /* 0x000fe200087fe4ff */
[----:B------:R-:W-:Y:S01]  /*0c70*/  IMAD.WIDE.U32 R16, R2, UR6, R4 ;  /* 0x0000000602107c25 */ /* 0x000fe2000f8e0004 */
[----:B------:R-:W-:-:S03]  /*0c80*/  UISETP.NE.U32.AND UP0, UPT, UR15, URZ, UPT ;  /* 0x000000ff0f00728c */ /* 0x000fc6000bf05070 */
[----:B------:R-:W-:Y:S01]  /*0c90*/  IMAD.IADD R3, R3, 0x1, R7 ;  /* 0x0000000103037824 */ /* 0x000fe200078e0207 */
[----:B------:R-:W-:-:S03]  /*0ca0*/  UISETP.NE.AND.EX UP0, UPT, UR16, URZ, UPT, UP0 ;  /* 0x000000ff1000728c */ /* 0x000fc6000bf05300 */
[----:B------:R-:W-:-:S04]  /*0cb0*/  IMAD R3, R3, UR6, RZ ;  /* 0x0000000603037c24 */ /* 0x000fc8000f8e02ff */
[----:B------:R-:W-:Y:S01]  /*0cc0*/  IMAD R5, R2, UR7, R3 ;  /* 0x0000000702057c24 */ /* 0x000fe2000f8e0203 */
[----:B------:R-:W-:-:S03]  /*0cd0*/  SHF.R.S32.HI R3, RZ, 0x1f, R0 ;  /* 0x0000001fff037819 */ /* 0x000fc60000011400 */
[----:B------:R-:W-:Y:S01]  /*0ce0*/  IMAD.IADD R2, R17, 0x1, R5 ;  /* 0x0000000111027824 */ /* 0x000fe200078e0205 */
[----:B--2---:R-:W-:Y:S06]  /*0cf0*/  BRA.U !UP0, `(.L_x_15) ;  /* 0x0000001108b47547 */ /* 0x004fec000b800000 */
[----:B------:R-:W-:Y:S01]  /*0d00*/  UIADD3 UR14, UP0, UPT, UR8, -0x2, URZ ;  /* 0xfffffffe080e7890 */ /* 0x000fe2000ff1e0ff */
[----:B------:R-:W-:Y:S01]  /*0d10*/  MOV R25, RZ ;  /* 0x000000ff00197202 */ /* 0x000fe20000000f00 */
[----:B------:R-:W-:Y:S02]  /*0d20*/  UMOV UR5, URZ ;  /* 0x000000ff00057c82 */ /* 0x000fe40008000000 */
[----:B------:R-:W-:Y:S02]  /*0d30*/  UIADD3.X UR4, UPT, UPT, UR9, -0x1, URZ, UP0, !UPT ;  /* 0xffffffff09047890 */ /* 0x000fe400087fe4ff */
[----:B------:R-:W-:Y:S02]  /*0d40*/  UISETP.GE.U32.AND UP1, UPT, UR14, 0xe, UPT ;  /* 0x0000000e0e00788c */ /* 0x000fe4000bf26070 */
[----:B------:R-:W-:Y:S02]  /*0d50*/  USHF.R.U64 UR7, UR14, 0x1, UR4 ;  /* 0x000000010e077899 */ /* 0x000fe40008001204 */
[----:B------:R-:W-:-:S02]  /*0d60*/  UISETP.GE.U32.AND.EX UP1, UPT, UR4, URZ, UPT, UP1 ;  /* 0x000000ff0400728c */ /* 0x000fc4000bf26110 */
[----:B------:R-:W-:Y:S02]  /*0d70*/  UIADD3 UR7, UP2, UPT, UR7, 0x1, URZ ;  /* 0x0000000107077890 */ /* 0x000fe4000ff5e0ff */
[----:B------:R-:W-:Y:S02]  /*0d80*/  USHF.R.U32.HI UR6, URZ, 0x1, UR4 ;  /* 0x00000001ff067899 */ /* 0x000fe40008011604 */
[----:B------:R-:W-:Y:S01]  /*0d90*/  ULOP3.LUT UR12, UR7, 0x7, URZ, 0xc0, !UPT ;  /* 0x00000007070c7892 */ /* 0x000fe2000f8ec0ff */
[----:B------:R-:W-:Y:S01]  /*0da0*/  UMOV UR4, URZ ;  /* 0x000000ff00047c82 */ /* 0x000fe20008000000 */
[----:B------:R-:W-:Y:S02]  /*0db0*/  UIADD3.X UR6, UPT, UPT, URZ, UR6, URZ, UP2, !UPT ;  /* 0x00000006ff067290 */ /* 0x000fe400097fe4ff */
[----:B------:R-:W-:-:S04]  /*0dc0*/  UISETP.NE.U32.AND UP0, UPT, UR12, URZ, UPT ;  /* 0x000000ff0c00728c */ /* 0x000fc8000bf05070 */
[----:B------:R-:W-:Y:S01]  /*0dd0*/  UISETP.NE.AND.EX UP0, UPT, URZ, URZ, UPT, UP0 ;  /* 0x000000ffff00728c */ /* 0x000fe2000bf05300 */
[----:B------:R-:W-:Y:S10]  /*0de0*/  BRA.U !UP1, `(.L_x_16) ;  /* 0x0000000509947547 */ /* 0x000ff4000b800000 */
[----:B------:R-:W0:Y:S01]  /*0df0*/  LDC.64 R8, c[0x0][0x3b8] ;  /* 0x0000ee00ff087b82 */ /* 0x000e220000000a00 */
[----:B------:R-:W-:Y:S01]  /*0e00*/  IMAD.MOV.U32 R25, RZ, RZ, RZ ;  /* 0x000000ffff197224 */ /* 0x000fe200078e00ff */
[----:B------:R-:W1:Y:S01]  /*0e10*/  LDCU.128 UR20, c[0x0][0x380] ;  /* 0x00007000ff1477ac */ /* 0x000e620008000c00 */
[----:B------:R-:W-:Y:S01]  /*0e20*/  ULOP3.LUT UR13, UR7, 0xfffffff8, URZ, 0xc0, !UPT ;  /* 0xfffffff8070d7892 */ /* 0x000fe2000f8ec0ff */
[----:B------:R-:W-:Y:S01]  /*0e30*/  UMOV UR4, URZ ;  /* 0x000000ff00047c82 */ /* 0x000fe20008000000 */
[----:B------:R-:W-:Y:S01]  /*0e40*/  UMOV UR5, URZ ;  /* 0x000000ff00057c82 */ /* 0x000fe20008000000 */
[C---:B0-----:R-:W-:Y:S02]  /*0e50*/  SHF.L.U64.HI R5, R8.reuse, 0x2, R9 ;  /* 0x0000000208057819 */ /* 0x041fe40000010209 */
[----:B-1----:R-:W-:-:S07]  /*0e60*/  SHF.L.U32 R4, R8, 0x2, RZ ;  /* 0x0000000208047819 */ /* 0x002fce00000006ff */
.L_x_17:
[----:B------:R-:W-:Y:S01]  /*0e70*/  MOV R11, R3 ;  /* 0x00000003000b7202 */ /* 0x000fe20000000f00 */
[----:B------:R-:W-:Y:S01]  /*0e80*/  IMAD R12, R8, UR5, RZ ;  /* 0x00000005080c7c24 */ /* 0x000fe2000f8e02ff */
[----:B------:R-:W-:Y:S01]  /*0e90*/  MOV R7, UR5 ;  /* 0x0000000500077c02 */ /* 0x000fe20008000f00 */
[----:B------:R-:W-:Y:S02]  /*0ea0*/  IMAD.MOV.U32 R10, RZ, RZ, R0 ;  /* 0x000000ffff0a7224 */ /* 0x000fe400078e0000 */
[----:B------:R-:W-:Y:S02]  /*0eb0*/  IMAD.U32 R6, RZ, RZ, UR4 ;  /* 0x00000004ff067e24 */ /* 0x000fe4000f8e00ff */
[----:B------:R-:W-:Y:S02]  /*0ec0*/  IMAD R13, R2, UR8, RZ ;  /* 0x00000008020d7c24 */ /* 0x000fe4000f8e02ff */
[----:B------:R-:W-:-:S04]  /*0ed0*/  IMAD.WIDE.U32 R10, R8, UR4, R10 ;  /* 0x00000004080a7c25 */ /* 0x000fc8000f8e000a */
[----:B------:R-:W-:Y:S01]  /*0ee0*/  IMAD R15, R9, UR4, R12 ;  /* 0x00000004090f7c24 */ /* 0x000fe2000f8e020c */
[----:B------:R-:W-:Y:S01]  /*0ef0*/  LEA R20, P1, R10, UR22, 0x2 ;  /* 0x000000160a147c11 */ /* 0x000fe2000f8210ff */
[C---:B------:R-:W-:Y:S02]  /*0f00*/  IMAD R13, R16.reuse, UR9, R13 ;  /* 0x00000009100d7c24 */ /* 0x040fe4000f8e020d */
[----:B------:R-:W-:-:S04]  /*0f10*/  IMAD.WIDE.U32 R6, R16, UR8, R6 ;  /* 0x0000000810067c25 */ /* 0x000fc8000f8e0006 */
[----:B------:R-:W-:Y:S01]  /*0f20*/  IMAD.IADD R11, R11, 0x1, R15 ;  /* 0x000000010b0b7824 */ /* 0x000fe200078e020f */
[----:B------:R-:W-:Y:S02]  /*0f30*/  IADD3 R7, PT, PT, R7, R13, RZ ;  /* 0x0000000d07077210 */ /* 0x000fe40007ffe0ff */
[----:B------:R-:W-:Y:S02]  /*0f40*/  LEA R18, P0, R6, UR20, 0x2 ;  /* 0x0000001406127c11 */ /* 0x000fe4000f8010ff */
[----:B------:R-:W-:Y:S02]  /*0f50*/  LEA.HI.X R21, R10, UR23, R11, 0x2, P1 ;  /* 0x000000170a157c11 */ /* 0x000fe400088f140b */
[-C--:B------:R-:W-:Y:S02]  /*0f60*/  IADD3 R12, P1, PT, R20, R4.reuse, RZ ;  /* 0x00000004140c7210 */ /* 0x080fe40007f3e0ff */
[----:B------:R-:W-:Y:S01]  /*0f70*/  LEA.HI.X R19, R6, UR21, R7, 0x2, P0 ;  /* 0x0000001506137c11 */ /* 0x000fe200080f1407 */
[----:B------:R0:W2:Y:S01]  /*0f80*/  LDG.E R24, desc[UR10][R20.64] ;  /* 0x0000000a14187981 */ /* 0x0000a2000c1e1900 */
[----:B------:R-:W-:Y:S01]  /*0f90*/  IADD3 R26, P0, PT, R12, R4, RZ ;  /* 0x000000040c1a7210 */ /* 0x000fe20007f1e0ff */
[----:B------:R-:W-:-:S02]  /*0fa0*/  IMAD.X R13, R21, 0x1, R5, P1 ;  /* 0x00000001150d7824 */ /* 0x000fc400008e0605 */
[----:B------:R-:W2:Y:S03]  /*0fb0*/  LDG.E.64 R10, desc[UR10][R18.64] ;  /* 0x0000000a120a7981 */ /* 0x000ea6000c1e1b00 */
[----:B------:R-:W-:Y:S01]  /*0fc0*/  IADD3.X R27, PT, PT, R13, R5, RZ, P0, !PT ;  /* 0x000000050d1b7210 */ /* 0x000fe200007fe4ff */
[----:B------:R-:W3:Y:S04]  /*0fd0*/  LDG.E R12, desc[UR10][R12.64] ;  /* 0x0000000a0c0c7981 */ /* 0x000ee8000c1e1900 */
[----:B------:R-:W4:Y:S01]  /*0fe0*/  LDG.E.64 R14, desc[UR10][R18.64+0x8] ;  /* 0x0000080a120e7981 */ /* 0x000f22000c1e1b00 */
[----:B------:R-:W-:-:S03]  /*0ff0*/  IADD3 R6, P0, PT, R26, R4, RZ ;  /* 0x000000041a067210 */ /* 0x000fc60007f1e0ff */
[----:B------:R1:W4:Y:S02]  /*1000*/  LDG.E R13, desc[UR10][R26.64] ;  /* 0x0000000a1a0d7981 */ /* 0x000324000c1e1900 */
[----:B------:R-:W-:-:S05]  /*1010*/  IMAD.X R7, R27, 0x1, R5, P0 ;  /* 0x000000011b077824 */ /* 0x000fca00000e0605 */
[----:B------:R-:W5:Y:S01]  /*1020*/  LDG.E R22, desc[UR10][R6.64] ;  /* 0x0000000a06167981 */ /* 0x000f62000c1e1900 */
[----:B------:R-:W-:-:S04]  /*1030*/  IADD3 R28, P0, PT, R6, R4, RZ ;  /* 0x00000004061c7210 */ /* 0x000fc80007f1e0ff */
[----:B------:R-:W-:Y:S02]  /*1040*/  IADD3.X R29, PT, PT, R7, R5, RZ, P0, !PT ;  /* 0x00000005071d7210 */ /* 0x000fe400007fe4ff */
[----:B0-----:R-:W-:-:S03]  /*1050*/  IADD3 R20, P0, PT, R28, R4, RZ ;  /* 0x000000041c147210 */ /* 0x001fc60007f1e0ff */
[----:B------:R0:W5:Y:S02]  /*1060*/  LDG.E R23, desc[UR10][R28.64] ;  /* 0x0000000a1c177981 */ /* 0x000164000c1e1900 */
[----:B------:R-:W-:Y:S02]  /*1070*/  IMAD.X R21, R29, 0x1, R5, P0 ;  /* 0x000000011d157824 */ /* 0x000fe400000e0605 */
[----:B------:R-:W5:Y:S01]  /*1080*/  LDG.E.64 R6, desc[UR10][R18.64+0x10] ;  /* 0x0000100a12067981 */ /* 0x000f62000c1e1b00 */
[----:B-1----:R-:W-:-:S04]  /*1090*/  IADD3 R26, P0, PT, R20, R4, RZ ;  /* 0x00000004141a7210 */ /* 0x002fc80007f1e0ff */
[----:B------:R-:W-:Y:S01]  /*10a0*/  IADD3.X R27, PT, PT, R21, R5, RZ, P0, !PT ;  /* 0x00000005151b7210 */ /* 0x000fe200007fe4ff */
[----:B--2---:R-:W-:Y:S02]  /*10b0*/  FFMA R24, R10, R24, R25 ;  /* 0x000000180a187223 */ /* 0x004fe40000000019 */
[----:B------:R-:W2:Y:S02]  /*10c0*/  LDG.E R10, desc[UR10][R20.64] ;  /* 0x0000000a140a7981 */ /* 0x000ea4000c1e1900 */
[----:B---3--:R-:W-:Y:S01]  /*10d0*/  FFMA R12, R11, R12, R24 ;  /* 0x0000000c0b0c7223 */ /* 0x008fe20000000018 */
[----:B------:R-:W-:Y:S01]  /*10e0*/  IADD3 R24, P0, PT, R26, R4, RZ ;  /* 0x000000041a187210 */ /* 0x000fe20007f1e0ff */
[----:B------:R-:W3:Y:S04]  /*10f0*/  LDG.E R11, desc[UR10][R26.64] ;  /* 0x0000000a1a0b7981 */ /* 0x000ee8000c1e1900 */
[----:B------:R-:W-:-:S02]  /*1100*/  IMAD.X R25, R27, 0x1, R5, P0 ;  /* 0x000000011b197824 */ /* 0x000fc400000e0605 */
[----:B----4-:R-:W-:Y:S01]  /*1110*/  FFMA R14, R14, R13, R12 ;  /* 0x0000000d0e0e7223 */ /* 0x010fe2000000000c */
[----:B0-----:R-:W-:Y:S01]  /*1120*/  IADD3 R28, P0, PT, R24, R4, RZ ;  /* 0x00000004181c7210 */ /* 0x001fe20007f1e0ff */
[----:B------:R-:W3:Y:S04]  /*1130*/  LDG.E.64 R12, desc[UR10][R18.64+0x18] ;  /* 0x0000180a120c7981 */ /* 0x000ee8000c1e1b00 */
[----:B------:R5:W4:Y:S01]  /*1140*/  LDG.E R20, desc[UR10][R24.64] ;  /* 0x0000000a18147981 */ /* 0x000b22000c1e1900 */
[----:B------:R-:W-:-:S05]  /*1150*/  IADD3.X R29, PT, PT, R25, R5, RZ, P0, !PT ;  /* 0x00000005191d7210 */ /* 0x000fca00007fe4ff */
[----:B------:R2:W4:Y:S01]  /*1160*/  LDG.E R21, desc[UR10][R28.64] ;  /* 0x0000000a1c157981 */ /* 0x000522000c1e1900 */
[----:B-----5:R-:W-:-:S03]  /*1170*/  FFMA R25, R15, R22, R14 ;  /* 0x000000160f197223 */ /* 0x020fc6000000000e */
[----:B------:R-:W5:Y:S01]  /*1180*/  LDG.E.64 R14, desc[UR10][R18.64+0x20] ;  /* 0x0000200a120e7981 */ /* 0x000f62000c1e1b00 */
[----:B------:R-:W-:Y:S01]  /*1190*/  IADD3 R22, P0, PT, R28, R4, RZ ;  /* 0x000000041c167210 */ /* 0x000fe20007f1e0ff */
[----:B------:R-:W-:-:S04]  /*11a0*/  FFMA R6, R6, R23, R25 ;  /* 0x0000001706067223 */ /* 0x000fc80000000019 */
[----:B------:R-:W-:Y:S01]  /*11b0*/  IMAD.X R23, R29, 0x1, R5, P0 ;  /* 0x000000011d177824 */ /* 0x000fe200000e0605 */
[----:B------:R-:W-:-:S04]  /*11c0*/  IADD3 R26, P0, PT, R22, R4, RZ ;  /* 0x00000004161a7210 */ /* 0x000fc80007f1e0ff */
[----:B------:R-:W-:Y:S02]  /*11d0*/  IADD3.X R27, PT, PT, R23, R5, RZ, P0, !PT ;  /* 0x00000005171b7210 */ /* 0x000fe400007fe4ff */
[----:B------:R-:W-:-:S05]  /*11e0*/  IADD3 R24, P0, PT, R26, R4, RZ ;  /* 0x000000041a187210 */ /* 0x000fca0007f1e0ff */
[----:B------:R-:W-:-:S05]  /*11f0*/  IMAD.X R25, R27, 0x1, R5, P0 ;  /* 0x000000011b197824 */ /* 0x000fca00000e0605 */
[----:B------:R-:W5:Y:S01]  /*1200*/  LDG.E R28, desc[UR10][R24.64] ;  /* 0x0000000a181c7981 */ /* 0x000f62000c1e1900 */
[----:B--2---:R-:W-:Y:S01]  /*1210*/  FFMA R29, R7, R10, R6 ;  /* 0x0000000a071d7223 */ /* 0x004fe20000000006 */
[----:B------:R-:W-:Y:S02]  /*1220*/  IADD3 R10, P0, PT, R24, R4, RZ ;  /* 0x00000004180a7210 */ /* 0x000fe40007f1e0ff */
[----:B------:R0:W2:Y:S04]  /*1230*/  LDG.E R6, desc[UR10][R22.64] ;  /* 0x0000000a16067981 */ /* 0x0000a8000c1e1900 */
[----:B------:R-:W2:Y:S01]  /*1240*/  LDG.E R7, desc[UR10][R26.64] ;  /* 0x0000000a1a077981 */ /* 0x000ea2000c1e1900 */
[----:B---3--:R-:W-:Y:S01]  /*1250*/  FFMA R12, R12, R11, R29 ;  /* 0x0000000b0c0c7223 */ /* 0x008fe2000000001d */
[----:B------:R-:W-:-:S02]  /*1260*/  IADD3.X R11, PT, PT, R25, R5, RZ, P0, !PT ;  /* 0x00000005190b7210 */ /* 0x000fc400007fe4ff */
[----:B------:R-:W3:Y:S01]  /*1270*/  LDG.E.64 R26, desc[UR10][R18.64+0x38] ;  /* 0x0000380a121a7981 */ /* 0x000ee2000c1e1b00 */
[----:B0-----:R-:W-:Y:S01]  /*1280*/  IADD3 R22, P0, PT, R10, R4, RZ ;  /* 0x000000040a167210 */ /* 0x001fe20007f1e0ff */
[----:B----4-:R-:W-:Y:S02]  /*1290*/  FFMA R25, R13, R20, R12 ;  /* 0x000000140d197223 */ /* 0x010fe4000000000c */
[----:B------:R-:W4:Y:S02]  /*12a0*/  LDG.E.64 R12, desc[UR10][R18.64+0x28] ;  /* 0x0000280a120c7981 */ /* 0x000f24000c1e1b00 */
[----:B------:R-:W-:Y:S01]  /*12b0*/  IMAD.X R23, R11, 0x1, R5, P0 ;  /* 0x000000010b177824 */ /* 0x000fe200000e0605 */
[----:B------:R-:W-:Y:S01]  /*12c0*/  IADD3 R20, P0, PT, R22, R4, RZ ;  /* 0x0000000416147210 */ /* 0x000fe20007f1e0ff */
[----:B------:R-:W3:Y:S04]  /*12d0*/  LDG.E R29, desc[UR10][R10.64] ;  /* 0x0000000a0a1d7981 */ /* 0x000ee8000c1e1900 */
[----:B------:R-:W3:Y:S01]  /*12e0*/  LDG.E R22, desc[UR10][R22.64] ;  /* 0x0000000a16167981 */ /* 0x000ee2000c1e1900 */
[----:B-----5:R-:W-:Y:S01]  /*12f0*/  FFMA R14, R14, R21, R25 ;  /* 0x000000150e0e7223 */ /* 0x020fe20000000019 */
[----:B------:R-:W-:-:S02]  /*1300*/  IADD3.X R21, PT, PT, R23, R5, RZ, P0, !PT ;  /* 0x0000000517157210 */ /* 0x000fc400007fe4ff */
[----:B------:R-:W3:Y:S01]  /*1310*/  LDG.E.64 R10, desc[UR10][R18.64+0x30] ;  /* 0x0000300a120a7981 */ /* 0x000ee2000c1e1b00 */
[----:B------:R-:W-:-:S03]  /*1320*/  IADD3 R24, P0, PT, R20, R4, RZ ;  /* 0x0000000414187210 */ /* 0x000fc60007f1e0ff */
[----:B------:R-:W5:Y:S02]  /*1330*/  LDG.E R20, desc[UR10][R20.64] ;  /* 0x0000000a14147981 */ /* 0x000f64000c1e1900 */
[----:B------:R-:W-:-:S05]  /*1340*/  IMAD.X R25, R21, 0x1, R5, P0 ;  /* 0x0000000115197824 */ /* 0x000fca00000e0605 */
[----:B------:R-:W5:Y:S01]  /*1350*/  LDG.E R24, desc[UR10][R24.64] ;  /* 0x0000000a18187981 */ /* 0x000f62000c1e1900 */
[----:B------:R-:W-:-:S04]  /*1360*/  UIADD3 UR13, UP1, UPT, UR13, -0x8, URZ ;  /* 0xfffffff80d0d7890 */ /* 0x000fc8000ff3e0ff */
[----:B------:R-:W-:Y:S02]  /*1370*/  UIADD3.X UR6, UPT, UPT, UR6, -0x1, URZ, UP1, !UPT ;  /* 0xffffffff06067890 */ /* 0x000fe40008ffe4ff */
[----:B------:R-:W-:-:S04]  /*1380*/  UISETP.NE.U32.AND UP1, UPT, UR13, URZ, UPT ;  /* 0x000000ff0d00728c */ /* 0x000fc8000bf25070 */
[----:B------:R-:W-:Y:S02]  /*1390*/  UISETP.NE.AND.EX UP1, UPT, UR6, URZ, UPT, UP1 ;  /* 0x000000ff0600728c */ /* 0x000fe4000bf25310 */
[----:B------:R-:W-:-:S04]  /*13a0*/  UIADD3 UR4, UP2, UPT, UR4, 0x10, URZ ;  /* 0x0000001004047890 */ /* 0x000fc8000ff5e0ff */
[----:B------:R-:W-:Y:S01]  /*13b0*/  UIADD3.X UR5, UPT, UPT, URZ, UR5, URZ, UP2, !UPT ;  /* 0x00000005ff057290 */ /* 0x000fe200097fe4ff */
[----:B--2---:R-:W-:-:S04]  /*13c0*/  FFMA R15, R15, R6, R14 ;  /* 0x000000060f0f7223 */ /* 0x004fc8000000000e */
[----:B----4-:R-:W-:-:S04]  /*13d0*/  FFMA R12, R12, R7, R15 ;  /* 0x000000070c0c7223 */ /* 0x010fc8000000000f */
[----:B------:R-:W-:-:S04]  /*13e0*/  FFMA R13, R13, R28, R12 ;  /* 0x0000001c0d0d7223 */ /* 0x000fc8000000000c */
[----:B---3--:R-:W-:-:S04]  /*13f0*/  FFMA R10, R10, R29, R13 ;  /* 0x0000001d0a0a7223 */ /* 0x008fc8000000000d */
[----:B------:R-:W-:-:S04]  /*1400*/  FFMA R11, R11, R22, R10 ;  /* 0x000000160b0b7223 */ /* 0x000fc8000000000a */
[----:B-----5:R-:W-:-:S04]  /*1410*/  FFMA R20, R26, R20, R11 ;  /* 0x000000141a147223 */ /* 0x020fc8000000000b */
[----:B------:R-:W-:Y:S01]  /*1420*/  FFMA R25, R27, R24, R20 ;  /* 0x000000181b197223 */ /* 0x000fe20000000014 */
[----:B------:R-:W-:Y:S06]  /*1430*/  BRA.U UP1, `(.L_x_17) ;  /* 0xfffffff9018c7547 */ /* 0x000fec000b83ffff */
.L_x_16:
[----:B------:R-:W-:Y:S05]  /*1440*/  BRA.U !UP0, `(.L_x_15) ;  /* 0x0000000908e07547 */ /* 0x000fea000b800000 */
[----:B------:R-:W-:Y:S02]  /*1450*/  UISETP.GE.U32.AND UP0, UPT, UR12, 0x4, UPT ;  /* 0x000000040c00788c */ /* 0x000fe4000bf06070 */
[----:B------:R-:W-:Y:S02]  /*1460*/  ULOP3.LUT UR6, UR7, 0x3, URZ, 0xc0, !UPT ;  /* 0x0000000307067892 */ /* 0x000fe4000f8ec0ff */
[----:B------:R-:W-:Y:S02]  /*1470*/  UISETP.GE.U32.AND.EX UP0, UPT, URZ, URZ, UPT, UP0 ;  /* 0x000000ffff00728c */ /* 0x000fe4000bf06100 */
[----:B------:R-:W-:-:S04]  /*1480*/  UISETP.NE.U32.AND UP1, UPT, UR6, URZ, UPT ;  /* 0x000000ff0600728c */ /* 0x000fc8000bf25070 */
[----:B------:R-:W-:-:S03]  /*1490*/  UISETP.NE.AND.EX UP1, UPT, URZ, URZ, UPT, UP1 ;  /* 0x000000ffff00728c */ /* 0x000fc6000bf25310 */
[----:B------:R-:W-:Y:S08]  /*14a0*/  BRA.U !UP0, `(.L_x_18) ;  /* 0x0000000508747547 */ /* 0x000ff0000b800000 */
[----:B------:R-:W0:Y:S01]  /*14b0*/  LDC.64 R22, c[0x0][0x3b8] ;  /* 0x0000ee00ff167b82 */ /* 0x000e220000000a00 */
[----:B------:R-:W1:Y:S01]  /*14c0*/  LDCU.128 UR20, c[0x0][0x380] ;  /* 0x00007000ff1477ac */ /* 0x000e620008000c00 */
[----:B------:R-:W-:Y:S01]  /*14d0*/  MOV R8, UR4 ;  /* 0x0000000400087c02 */ /* 0x000fe20008000f00 */
[----:B------:R-:W-:Y:S01]  /*14e0*/  IMAD.U32 R9, RZ, RZ, UR5 ;  /* 0x00000005ff097e24 */ /* 0x000fe2000f8e00ff */
[----:B------:R-:W-:Y:S01]  /*14f0*/  MOV R10, R0 ;  /* 0x00000000000a7202 */ /* 0x000fe20000000f00 */
[----:B------:R-:W-:Y:S02]  /*1500*/  IMAD R21, R2, UR8, RZ ;  /* 0x0000000802157c24 */ /* 0x000fe4000f8e02ff */
[----:B------:R-:W-:Y:S02]  /*1510*/  IMAD.MOV.U32 R11, RZ, RZ, R3 ;  /* 0x000000ffff0b7224 */ /* 0x000fe400078e0003 */
[C---:B------:R-:W-:Y:S02]  /*1520*/  IMAD R21, R16.reuse, UR9, R21 ;  /* 0x0000000910157c24 */ /* 0x040fe4000f8e0215 */
[----:B------:R-:W-:-:S05]  /*1530*/  IMAD.WIDE.U32 R8, R16, UR8, R8 ;  /* 0x0000000810087c25 */ /* 0x000fca000f8e0008 */
[----:B------:R-:W-:Y:S01]  /*1540*/  IADD3 R7, PT, PT, R21, R9, RZ ;  /* 0x0000000915077210 */ /* 0x000fe20007ffe0ff */
[C---:B0-----:R-:W-:Y:S02]  /*1550*/  IMAD R6, R22.reuse, UR5, RZ ;  /* 0x0000000516067c24 */ /* 0x041fe4000f8e02ff */
[----:B------:R-:W-:-:S04]  /*1560*/  IMAD.WIDE.U32 R4, R22, UR4, R10 ;  /* 0x0000000416047c25 */ /* 0x000fc8000f8e000a */
[----:B------:R-:W-:Y:S01]  /*1570*/  IMAD R13, R23, UR4, R6 ;  /* 0x00000004170d7c24 */ /* 0x000fe2000f8e0206 */
[----:B-1----:R-:W-:Y:S02]  /*1580*/  LEA R6, P0, R8, UR20, 0x2 ;  /* 0x0000001408067c11 */ /* 0x002fe4000f8010ff */
[----:B------:R-:W-:Y:S01]  /*1590*/  LEA R14, P1, R4, UR22, 0x2 ;  /* 0x00000016040e7c11 */ /* 0x000fe2000f8210ff */
[----:B------:R-:W-:Y:S01]  /*15a0*/  IMAD.IADD R5, R5, 0x1, R13 ;  /* 0x0000000105057824 */ /* 0x000fe200078e020d */
[----:B------:R-:W-:-:S04]  /*15b0*/  LEA.HI.X R7, R8, UR21, R7, 0x2, P0 ;  /* 0x0000001508077c11 */ /* 0x000fc800080f1407 */
[----:B------:R-:W-:Y:S02]  /*15c0*/  LEA.HI.X R15, R4, UR23, R5, 0x2, P1 ;  /* 0x00000017040f7c11 */ /* 0x000fe400088f1405 */
[----:B------:R-:W2:Y:S04]  /*15d0*/  LDG.E.64 R6, desc[UR10][R6.64] ;  /* 0x0000000a06067981 */ /* 0x000ea8000c1e1b00 */
[----:B------:R0:W2:Y:S01]  /*15e0*/  LDG.E R20, desc[UR10][R14.64] ;  /* 0x0000000a0e147981 */ /* 0x0000a2000c1e1900 */
[----:B------:R-:W-:Y:S01]  /*15f0*/  UIADD3 UR12, UPT, UPT, UR4, 0x2, URZ ;  /* 0x00000002040c7890 */ /* 0x000fe2000fffe0ff */
[----:B------:R-:W-:-:S05]  /*1600*/  IMAD.MOV.U32 R5, RZ, RZ, RZ ;  /* 0x000000ffff057224 */ /* 0x000fca00078e00ff */
[----:B------:R-:W-:Y:S01]  /*1610*/  MOV R4, UR12 ;  /* 0x0000000c00047c02 */ /* 0x000fe20008000f00 */
[----:B------:R-:W-:-:S04]  /*1620*/  UIADD3 UR13, UPT, UPT, UR4, 0x1, URZ ;  /* 0x00000001040d7890 */ /* 0x000fc8000fffe0ff */
[----:B------:R-:W-:-:S04]  /*1630*/  IMAD.WIDE.U32 R4, R16, UR8, R4 ;  /* 0x0000000810047c25 */ /* 0x000fc8000f8e0004 */
[--C-:B------:R-:W-:Y:S01]  /*1640*/  IMAD.WIDE.U32 R18, R22, UR13, R10.reuse ;  /* 0x0000000d16127c25 */ /* 0x100fe2000f8e000a */
[----:B------:R-:W-:Y:S02]  /*1650*/  IADD3 R5, PT, PT, R21, R5, RZ ;  /* 0x0000000515057210 */ /* 0x000fe40007ffe0ff */
[----:B------:R-:W-:Y:S01]  /*1660*/  LEA R12, P0, R4, UR20, 0x2 ;  /* 0x00000014040c7c11 */ /* 0x000fe2000f8010ff */
[----:B------:R-:W-:Y:S01]  /*1670*/  UIADD3 UR5, UPT, UPT, UR4, 0x3, URZ ;  /* 0x0000000304057890 */ /* 0x000fe2000fffe0ff */
[----:B------:R-:W-:Y:S02]  /*1680*/  IMAD.WIDE.U32 R8, R22, UR12, R10 ;  /* 0x0000000c16087c25 */ /* 0x000fe4000f8e000a */
[----:B------:R-:W-:Y:S01]  /*1690*/  LEA.HI.X R13, R4, UR21, R5, 0x2, P0 ;  /* 0x00000015040d7c11 */ /* 0x000fe200080f1405 */
[----:B------:R-:W-:Y:S01]  /*16a0*/  UIADD3 UR7, UPT, UPT, UR4, 0x4, URZ ;  /* 0x0000000404077890 */ /* 0x000fe2000fffe0ff */
[----:B------:R-:W-:Y:S01]  /*16b0*/  IMAD R5, R23, UR13, R19 ;  /* 0x0000000d17057c24 */ /* 0x000fe2000f8e0213 */
[----:B------:R-:W-:Y:S01]  /*16c0*/  LEA R4, P0, R18, UR22, 0x2 ;  /* 0x0000001612047c11 */ /* 0x000fe2000f8010ff */
[----:B0-----:R-:W-:-:S02]  /*16d0*/  HFMA2 R15, -RZ, RZ, 0, 0 ;  /* 0x00000000ff0f7431 */ /* 0x001fc400000001ff */
[----:B------:R-:W-:Y:S01]  /*16e0*/  IMAD R9, R23, UR12, R9 ;  /* 0x0000000c17097c24 */ /* 0x000fe2000f8e0209 */
[----:B------:R-:W-:Y:S01]  /*16f0*/  LEA R26, P1, R8, UR22, 0x2 ;  /* 0x00000016081a7c11 */ /* 0x000fe2000f8210ff */
[----:B------:R-:W3:Y:S01]  /*1700*/  LDG.E.64 R12, desc[UR10][R12.64] ;  /* 0x0000000a0c0c7981 */ /* 0x000ee2000c1e1b00 */
[----:B------:R-:W-:Y:S01]  /*1710*/  LEA.HI.X R5, R18, UR23, R5, 0x2, P0 ;  /* 0x0000001712057c11 */ /* 0x000fe200080f1405 */
[----:B------:R-:W-:Y:S01]  /*1720*/  IMAD.WIDE.U32 R18, R22, UR5, R10 ;  /* 0x0000000516127c25 */ /* 0x000fe2000f8e000a */
[----:B------:R-:W-:-:S03]  /*1730*/  LEA.HI.X R27, R8, UR23, R9, 0x2, P1 ;  /* 0x00000017081b7c11 */ /* 0x000fc600088f1409 */
[----:B------:R-:W-:Y:S01]  /*1740*/  IMAD.U32 R14, RZ, RZ, UR7 ;  /* 0x00000007ff0e7e24 */ /* 0x000fe2000f8e00ff */
[----:B------:R-:W-:Y:S01]  /*1750*/  LEA R8, P0, R18, UR22, 0x2 ;  /* 0x0000001612087c11 */ /* 0x000fe2000f8010ff */
[----:B------:R-:W-:Y:S01]  /*1760*/  IMAD R9, R23, UR5, R19 ;  /* 0x0000000517097c24 */ /* 0x000fe2000f8e0213 */
[----:B------:R-:W4:Y:S01]  /*1770*/  LDG.E R4, desc[UR10][R4.64] ;  /* 0x0000000a04047981 */ /* 0x000f22000c1e1900 */
[----:B------:R-:W-:-:S03]  /*1780*/  IMAD.WIDE.U32 R14, R16, UR8, R14 ;  /* 0x00000008100e7c25 */ /* 0x000fc6000f8e000e */
[----:B------:R-:W-:Y:S01]  /*1790*/  LEA.HI.X R9, R18, UR23, R9, 0x2, P0 ;  /* 0x0000001712097c11 */ /* 0x000fe200080f1409 */
[----:B------:R-:W-:Y:S01]  /*17a0*/  IMAD.IADD R15, R21, 0x1, R15 ;  /* 0x00000001150f7824 */ /* 0x000fe200078e020f */
[C---:B------:R-:W-:Y:S01]  /*17b0*/  LEA R18, P0, R14.reuse, UR20, 0x2 ;  /* 0x000000140e127c11 */ /* 0x040fe2000f8010ff */
[----:B------:R-:W-:Y:S02]  /*17c0*/  UIADD3 UR5, UPT, UPT, UR4, 0x5, URZ ;  /* 0x0000000504057890 */ /* 0x000fe4000fffe0ff */
[----:B------:R-:W5:Y:S01]  /*17d0*/  LDG.E R8, desc[UR10][R8.64] ;  /* 0x0000000a08087981 */ /* 0x000f62000c1e1900 */
[----:B------:R-:W-:Y:S01]  /*17e0*/  LEA.HI.X R19, R14, UR21, R15, 0x2, P0 ;  /* 0x000000150e137c11 */ /* 0x000fe200080f140f */
[----:B------:R-:W-:Y:S02]  /*17f0*/  IMAD.WIDE.U32 R14, R22, UR7, R10 ;  /* 0x00000007160e7c25 */ /* 0x000fe4000f8e000a */
[----:B------:R0:W3:Y:S02]  /*1800*/  LDG.E R5, desc[UR10][R26.64] ;  /* 0x0000000a1a057981 */ /* 0x0000e4000c1e1900 */
[----:B------:R-:W-:Y:S01]  /*1810*/  IMAD R15, R23, UR7, R15 ;  /* 0x00000007170f7c24 */ /* 0x000fe2000f8e020f */
[C---:B------:R-:W-:Y:S01]  /*1820*/  LEA R28, P0, R14.reuse, UR22, 0x2 ;  /* 0x000000160e1c7c11 */ /* 0x040fe2000f8010ff */
[----:B------:R-:W5:Y:S03]  /*1830*/  LDG.E.64 R18, desc[UR10][R18.64] ;  /* 0x0000000a12127981 */ /* 0x000f66000c1e1b00 */
[----:B------:R-:W-:Y:S01]  /*1840*/  LEA.HI.X R29, R14, UR23, R15, 0x2, P0 ;  /* 0x000000170e1d7c11 */ /* 0x000fe200080f140f */
[----:B------:R-:W-:Y:S01]  /*1850*/  IMAD.WIDE.U32 R14, R22, UR5, R10 ;  /* 0x00000005160e7c25 */ /* 0x000fe2000f8e000a */
[----:B------:R-:W-:-:S03]  /*1860*/  UIADD3 UR7, UPT, UPT, UR4, 0x6, URZ ;  /* 0x0000000604077890 */ /* 0x000fc6000fffe0ff */
[----:B------:R-:W-:Y:S01]  /*1870*/  IMAD R15, R23, UR5, R15 ;  /* 0x00000005170f7c24 */ /* 0x000fe2000f8e020f */
[----:B------:R-:W-:Y:S01]  /*1880*/  LEA R24, P0, R14, UR22, 0x2 ;  /* 0x000000160e187c11 */ /* 0x000fe2000f8010ff */
[----:B------:R-:W-:Y:S01]  /*1890*/  UIADD3 UR5, UPT, UPT, UR4, 0x7, URZ ;  /* 0x0000000704057890 */ /* 0x000fe2000fffe0ff */
[C-C-:B0-----:R-:W-:Y:S01]  /*18a0*/  IMAD.WIDE.U32 R26, R22.reuse, UR7, R10.reuse ;  /* 0x00000007161a7c25 */ /* 0x141fe2000f8e000a */
[----:B------:R-:W5:Y:S04]  /*18b0*/  LDG.E R9, desc[UR10][R28.64] ;  /* 0x0000000a1c097981 */ /* 0x000f68000c1e1900 */
[----:B------:R-:W-:-:S04]  /*18c0*/  IMAD.WIDE.U32 R10, R22, UR5, R10 ;  /* 0x00000005160a7c25 */ /* 0x000fc8000f8e000a */
[----:B--2---:R-:W-:Y:S01]  /*18d0*/  FFMA R6, R6, R20, R25 ;  /* 0x0000001406067223 */ /* 0x004fe20000000019 */
[----:B------:R-:W-:Y:S01]  /*18e0*/  LEA.HI.X R25, R14, UR23, R15, 0x2, P0 ;  /* 0x000000170e197c11 */ /* 0x000fe200080f140f */
[----:B------:R-:W-:Y:S01]  /*18f0*/  IMAD.MOV.U32 R15, RZ, RZ, RZ ;  /* 0x000000ffff0f7224 */ /* 0x000fe200078e00ff */
[----:B------:R-:W-:-:S03]  /*1900*/  MOV R14, UR7 ;  /* 0x00000007000e7c02 */ /* 0x000fc60008000f00 */
[----:B------:R-:W2:Y:S02]  /*1910*/  LDG.E R24, desc[UR10][R24.64] ;  /* 0x0000000a18187981 */ /* 0x000ea4000c1e1900 */
[----:B------:R-:W-:-:S05]  /*1920*/  IMAD.WIDE.U32 R14, R16, UR8, R14 ;  /* 0x00000008100e7c25 */ /* 0x000fca000f8e000e */
[----:B------:R-:W-:Y:S02]  /*1930*/  IADD3 R21, PT, PT, R21, R15, RZ ;  /* 0x0000000f15157210 */ /* 0x000fe40007ffe0ff */
[----:B------:R-:W-:Y:S01]  /*1940*/  LEA R20, P0, R14, UR20, 0x2 ;  /* 0x000000140e147c11 */ /* 0x000fe2000f8010ff */
[----:B------:R-:W-:-:S03]  /*1950*/  IMAD R15, R23, UR7, R27 ;  /* 0x00000007170f7c24 */ /* 0x000fc6000f8e021b */
[----:B------:R-:W-:Y:S02]  /*1960*/  LEA.HI.X R21, R14, UR21, R21, 0x2, P0 ;  /* 0x000000150e157c11 */ /* 0x000fe400080f1415 */
[----:B------:R-:W-:Y:S01]  /*1970*/  LEA R14, P0, R26, UR22, 0x2 ;  /* 0x000000161a0e7c11 */ /* 0x000fe2000f8010ff */
[----:B------:R-:W-:-:S03]  /*1980*/  IMAD R23, R23, UR5, R11 ;  /* 0x0000000517177c24 */ /* 0x000fc6000f8e020b */
[----:B------:R-:W-:Y:S01]  /*1990*/  LEA.HI.X R15, R26, UR23, R15, 0x2, P0 ;  /* 0x000000171a0f7c11 */ /* 0x000fe200080f140f */
[----:B------:R-:W2:Y:S01]  /*19a0*/  LDG.E.64 R20, desc[UR10][R20.64] ;  /* 0x0000000a14147981 */ /* 0x000ea2000c1e1b00 */
[----:B------:R-:W-:-:S03]  /*19b0*/  LEA R22, P0, R10, UR22, 0x2 ;  /* 0x000000160a167c11 */ /* 0x000fc6000f8010ff */
[----:B------:R-:W2:Y:S01]  /*19c0*/  LDG.E R14, desc[UR10][R14.64] ;  /* 0x0000000a0e0e7981 */ /* 0x000ea2000c1e1900 */
[----:B------:R-:W-:-:S05]  /*19d0*/  LEA.HI.X R23, R10, UR23, R23, 0x2, P0 ;  /* 0x000000170a177c11 */ /* 0x000fca00080f1417 */
[----:B------:R-:W2:Y:S01]  /*19e0*/  LDG.E R22, desc[UR10][R22.64] ;  /* 0x0000000a16167981 */ /* 0x000ea2000c1e1900 */
[----:B----4-:R-:W-:-:S04]  /*19f0*/  FFMA R7, R7, R4, R6 ;  /* 0x0000000407077223 */ /* 0x010fc80000000006 */
[----:B---3--:R-:W-:-:S04]  /*1a00*/  FFMA R12, R12, R5, R7 ;  /* 0x000000050c0c7223 */ /* 0x008fc80000000007 */
[----:B-----5:R-:W-:-:S04]  /*1a10*/  FFMA R13, R13, R8, R12 ;  /* 0x000000080d0d7223 */ /* 0x020fc8000000000c */
[----:B------:R-:W-:Y:S01]  /*1a20*/  FFMA R4, R18, R9, R13 ;  /* 0x0000000912047223 */ /* 0x000fe2000000000d */
[----:B------:R-:W-:Y:S01]  /*1a30*/  UIADD3 UR4, UPT, UPT, UR4, 0x8, URZ ;  /* 0x0000000804047890 */ /* 0x000fe2000fffe0ff */
[----:B------:R-:W-:Y:S02]  /*1a40*/  UMOV UR5, URZ ;  /* 0x000000ff00057c82 */ /* 0x000fe40008000000 */
[----:B--2---:R-:W-:-:S04]  /*1a50*/  FFMA R5, R19, R24, R4 ;  /* 0x0000001813057223 */ /* 0x004fc80000000004 */
[----:B------:R-:W-:-:S04]  /*1a60*/  FFMA R4, R20, R14, R5 ;  /* 0x0000000e14047223 */ /* 0x000fc80000000005 */
[----:B------:R-:W-:-:S07]  /*1a70*/  FFMA R25, R21, R22, R4 ;  /* 0x0000001615197223 */ /* 0x000fce0000000004 */
.L_x_18:
[----:B------:R-:W-:Y:S05]  /*1a80*/  BRA.U !UP1, `(.L_x_15) ;  /* 0x0000000509507547 */ /* 0x000fea000b800000 */
[----:B------:R-:W-:Y:S02]  /*1a90*/  UISETP.NE.U32.AND UP0, UPT, UR6, 0x1, UPT ;  /* 0x000000010600788c */ /* 0x000fe4000bf05070 */
[----:B------:R-:W-:Y:S02]  /*1aa0*/  ULOP3.LUT UP1, URZ, UR14, 0x2, URZ, 0xc0, !UPT ;  /* 0x000000020eff7892 */ /* 0x000fe4000f82c0ff */
[----:B------:R-:W-:-:S09]  /*1ab0*/  UISETP.NE.AND.EX UP0, UPT, URZ, URZ, UPT, UP0 ;  /* 0x000000ffff00728c */ /* 0x000fd2000bf05300 */
[----:B------:R-:W-:Y:S05]  /*1ac0*/  BRA.U !UP0, `(.L_x_19) ;  /* 0x0000000108cc7547 */ /* 0x000fea000b800000 */
[----:B------:R-:W0:Y:S01]  /*1ad0*/  LDC.64 R6, c[0x0][0x3b8] ;  /* 0x0000ee00ff067b82 */ /* 0x000e220000000a00 */
[----:B------:R-:W1:Y:S01]  /*1ae0*/  LDCU.128 UR20, c[0x0][0x380] ;  /* 0x00007000ff1477ac */ /* 0x000e620008000c00 */
[----:B------:R-:W-:Y:S01]  /*1af0*/  MOV R5, UR5 ;  /* 0x0000000500057c02 */ /* 0x000fe20008000f00 */
[----:B------:R-:W-:Y:S01]  /*1b00*/  IMAD.U32 R4, RZ, RZ, UR4 ;  /* 0x00000004ff047e24 */ /* 0x000fe2000f8e00ff */
[----:B------:R-:W-:Y:S01]  /*1b10*/  MOV R12, R0 ;  /* 0x00000000000c7202 */ /* 0x000fe20000000f00 */
[----:B------:R-:W-:Y:S01]  /*1b20*/  IMAD R27, R2, UR8, RZ ;  /* 0x00000008021b7c24 */ /* 0x000fe2000f8e02ff */
[----:B------:R-:W-:Y:S01]  /*1b30*/  UIADD3 UR7, UPT, UPT, UR4, 0x2, URZ ;  /* 0x0000000204077890 */ /* 0x000fe2000fffe0ff */
[----:B------:R-:W-:-:S04]  /*1b40*/  IMAD.WIDE.U32 R8, R16, UR8, R4 ;  /* 0x0000000810087c25 */ /* 0x000fc8000f8e0004 */
[----:B------:R-:W-:Y:S01]  /*1b50*/  HFMA2 R19, -RZ, RZ, 0, 0 ;  /* 0x00000000ff137431 */ /* 0x000fe200000001ff */
[----:B------:R-:W-:Y:S01]  /*1b60*/  UIADD3 UR6, UPT, UPT, UR4, 0x1, URZ ;  /* 0x0000000104067890 */ /* 0x000fe2000fffe0ff */
[----:B------:R-:W-:Y:S02]  /*1b70*/  IMAD R27, R16, UR9, R27 ;  /* 0x00000009101b7c24 */ /* 0x000fe4000f8e021b */
[----:B------:R-:W-:Y:S02]  /*1b80*/  IMAD.MOV.U32 R13, RZ, RZ, R3 ;  /* 0x000000ffff0d7224 */ /* 0x000fe400078e0003 */
[----:B------:R-:W-:Y:S02]  /*1b90*/  IMAD.IADD R5, R27, 0x1, R9 ;  /* 0x000000011b057824 */ /* 0x000fe400078e0209 */
[----:B------:R-:W-:Y:S01]  /*1ba0*/  IMAD.U32 R18, RZ, RZ, UR7 ;  /* 0x00000007ff127e24 */ /* 0x000fe2000f8e00ff */
[----:B-1----:R-:W-:-:S03]  /*1bb0*/  LEA R4, P0, R8, UR20, 0x2 ;  /* 0x0000001408047c11 */ /* 0x002fc6000f8010ff */
[----:B------:R-:W-:Y:S01]  /*1bc0*/  IMAD.WIDE.U32 R18, R16, UR8, R18 ;  /* 0x0000000810127c25 */ /* 0x000fe2000f8e0012 */
[----:B------:R-:W-:-:S03]  /*1bd0*/  LEA.HI.X R5, R8, UR21, R5, 0x2, P0 ;  /* 0x0000001508057c11 */ /* 0x000fc600080f1405 */
[C---:B0-----:R-:W-:Y:S01]  /*1be0*/  IMAD R8, R6.reuse, UR5, RZ ;  /* 0x0000000506087c24 */ /* 0x041fe2000f8e02ff */
[----:B------:R-:W-:Y:S02]  /*1bf0*/  UIADD3 UR5, UPT, UPT, UR4, 0x3, URZ ;  /* 0x0000000304057890 */ /* 0x000fe4000fffe0ff */
[----:B------:R-:W-:Y:S01]  /*1c00*/  IMAD.WIDE.U32 R22, R6, UR4, R12 ;  /* 0x0000000406167c25 */ /* 0x000fe2000f8e000c */
[----:B------:R-:W2:Y:S03]  /*1c10*/  LDG.E.64 R4, desc[UR10][R4.64] ;  /* 0x0000000a04047981 */ /* 0x000ea6000c1e1b00 */
[----:B------:R-:W-:Y:S01]  /*1c20*/  IMAD R15, R7, UR4, R8 ;  /* 0x00000004070f7c24 */ /* 0x000fe2000f8e0208 */
[----:B------:R-:W-:Y:S01]  /*1c30*/  LEA R14, P0, R22, UR22, 0x2 ;  /* 0x00000016160e7c11 */ /* 0x000fe2000f8010ff */
[----:B------:R-:W-:-:S03]  /*1c40*/  IMAD.WIDE.U32 R10, R6, UR7, R12 ;  /* 0x00000007060a7c25 */ /* 0x000fc6000f8e000c */
[----:B------:R-:W-:Y:S01]  /*1c50*/  IADD3 R15, PT, PT, R23, R15, RZ ;  /* 0x0000000f170f7210 */ /* 0x000fe20007ffe0ff */
[----:B------:R-:W-:-:S03]  /*1c60*/  IMAD.WIDE.U32 R8, R6, UR6, R12 ;  /* 0x0000000606087c25 */ /* 0x000fc6000f8e000c */
[----:B------:R-:W-:Y:S01]  /*1c70*/  LEA.HI.X R15, R22, UR23, R15, 0x2, P0 ;  /* 0x00000017160f7c11 */ /* 0x000fe200080f140f */
[C---:B------:R-:W-:Y:S01]  /*1c80*/  IMAD R11, R7.reuse, UR7, R11 ;  /* 0x00000007070b7c24 */ /* 0x040fe2000f8e020b */
[----:B------:R-:W-:Y:S01]  /*1c90*/  LEA R22, P0, R10, UR22, 0x2 ;  /* 0x000000160a167c11 */ /* 0x000fe2000f8010ff */
[----:B------:R-:W-:Y:S01]  /*1ca0*/  IMAD R9, R7, UR6, R9 ;  /* 0x0000000607097c24 */ /* 0x000fe2000f8e0209 */
[----:B------:R-:W-:Y:S01]  /*1cb0*/  LEA R20, P1, R8, UR22, 0x2 ;  /* 0x0000001608147c11 */ /* 0x000fe2000f8210ff */
[----:B------:R-:W-:Y:S01]  /*1cc0*/  IMAD.WIDE.U32 R12, R6, UR5, R12 ;  /* 0x00000005060c7c25 */ /* 0x000fe2000f8e000c */
[----:B------:R-:W-:Y:S01]  /*1cd0*/  LEA.HI.X R23, R10, UR23, R11, 0x2, P0 ;  /* 0x000000170a177c11 */ /* 0x000fe200080f140b */
[----:B------:R-:W2:Y:S01]  /*1ce0*/  LDG.E R14, desc[UR10][R14.64] ;  /* 0x0000000a0e0e7981 */ /* 0x000ea2000c1e1900 */
[----:B------:R-:W-:Y:S01]  /*1cf0*/  LEA R6, P0, R18, UR20, 0x2 ;  /* 0x0000001412067c11 */ /* 0x000fe2000f8010ff */
[----:B------:R-:W-:Y:S01]  /*1d00*/  IMAD.IADD R27, R27, 0x1, R19 ;  /* 0x000000011b1b7824 */ /* 0x000fe200078e0213 */
[----:B------:R-:W-:Y:S01]  /*1d10*/  LEA.HI.X R21, R8, UR23, R9, 0x2, P1 ;  /* 0x0000001708157c11 */ /* 0x000fe200088f1409 */
[----:B------:R-:W-:Y:S01]  /*1d20*/  IMAD R9, R7, UR5, R13 ;  /* 0x0000000507097c24 */ /* 0x000fe2000f8e020d */
[----:B------:R-:W-:Y:S01]  /*1d30*/  LEA R8, P1, R12, UR22, 0x2 ;  /* 0x000000160c087c11 */ /* 0x000fe2000f8210ff */
[----:B------:R-:W3:Y:S01]  /*1d40*/  LDG.E R22, desc[UR10][R22.64] ;  /* 0x0000000a16167981 */ /* 0x000ee2000c1e1900 */
[----:B------:R-:W-:-:S03]  /*1d50*/  LEA.HI.X R7, R18, UR21, R27, 0x2, P0 ;  /* 0x0000001512077c11 */ /* 0x000fc600080f141b */
[----:B------:R-:W4:Y:S01]  /*1d60*/  LDG.E R20, desc[UR10][R20.64] ;  /* 0x0000000a14147981 */ /* 0x000f22000c1e1900 */
[----:B------:R-:W-:-:S03]  /*1d70*/  LEA.HI.X R9, R12, UR23, R9, 0x2, P1 ;  /* 0x000000170c097c11 */ /* 0x000fc600088f1409 */
[----:B------:R-:W3:Y:S04]  /*1d80*/  LDG.E.64 R6, desc[UR10][R6.64] ;  /* 0x0000000a06067981 */ /* 0x000ee8000c1e1b00 */
[----:B------:R-:W5:Y:S01]  /*1d90*/  LDG.E R8, desc[UR10][R8.64] ;  /* 0x0000000a08087981 */ /* 0x000f62000c1e1900 */
[----:B------:R-:W-:Y:S01]  /*1da0*/  UIADD3 UR4, UPT, UPT, UR4, 0x4, URZ ;  /* 0x0000000404047890 */ /* 0x000fe2000fffe0ff */
[----:B------:R-:W-:Y:S01]  /*1db0*/  UMOV UR5, URZ ;  /* 0x000000ff00057c82 */ /* 0x000fe20008000000 */
[----:B--2---:R-:W-:-:S04]  /*1dc0*/  FFMA R14, R4, R14, R25 ;  /* 0x0000000e040e7223 */ /* 0x004fc80000000019 */
[----:B----4-:R-:W-:-:S04]  /*1dd0*/  FFMA R11, R5, R20, R14 ;  /* 0x00000014050b7223 */ /* 0x010fc8000000000e */
[----:B---3--:R-:W-:-:S04]  /*1de0*/  FFMA R10, R6, R22, R11 ;  /* 0x00000016060a7223 */ /* 0x008fc8000000000b */
[----:B-----5:R-:W-:-:S07]  /*1df0*/  FFMA R25, R7, R8, R10 ;  /* 0x0000000807197223 */ /* 0x020fce000000000a */
.L_x_19:
[----:B------:R-:W-:Y:S05]  /*1e00*/  BRA.U UP1, `(.L_x_15) ;  /* 0x0000000101707547 */ /* 0x000fea000b800000 */
[----:B------:R-:W0:Y:S01]  /*1e10*/  LDC.64 R8, c[0x0][0x3b8] ;  /* 0x0000ee00ff087b82 */ /* 0x000e220000000a00 */
[----:B------:R-:W1:Y:S01]  /*1e20*/  LDCU.128 UR20, c[0x0][0x380] ;  /* 0x00007000ff1477ac */ /* 0x000e620008000c00 */
[----:B------:R-:W-:Y:S01]  /*1e30*/  MOV R12, UR4 ;  /* 0x00000004000c7c02 */ /* 0x000fe20008000f00 */
[----:B------:R-:W-:Y:S01]  /*1e40*/  IMAD.U32 R13, RZ, RZ, UR5 ;  /* 0x00000005ff0d7e24 */ /* 0x000fe2000f8e00ff */
[----:B------:R-:W-:Y:S01]  /*1e50*/  MOV R10, R0 ;  /* 0x00000000000a7202 */ /* 0x000fe20000000f00 */
[----:B------:R-:W-:Y:S01]  /*1e60*/  IMAD R5, R2, UR8, RZ ;  /* 0x0000000802057c24 */ /* 0x000fe2000f8e02ff */
[----:B------:R-:W-:Y:S01]  /*1e70*/  MOV R11, R3 ;  /* 0x00000003000b7202 */ /* 0x000fe20000000f00 */
[----:B------:R-:W-:Y:S01]  /*1e80*/  UIADD3 UR6, UPT, UPT, UR4, 0x1, URZ ;  /* 0x0000000104067890 */ /* 0x000fe2000fffe0ff */
[----:B------:R-:W-:-:S04]  /*1e90*/  IMAD.WIDE.U32 R12, R16, UR8, R12 ;  /* 0x00000008100c7c25 */ /* 0x000fc8000f8e000c */
[----:B------:R-:W-:-:S04]  /*1ea0*/  IMAD R5, R16, UR9, R5 ;  /* 0x0000000910057c24 */ /* 0x000fc8000f8e0205 */
[----:B------:R-:W-:Y:S02]  /*1eb0*/  IMAD.IADD R5, R5, 0x1, R13 ;  /* 0x0000000105057824 */ /* 0x000fe400078e020d */
[C---:B0-----:R-:W-:Y:S02]  /*1ec0*/  IMAD R4, R8.reuse, UR5, RZ ;  /* 0x0000000508047c24 */ /* 0x041fe4000f8e02ff */
[----:B------:R-:W-:-:S04]  /*1ed0*/  IMAD.WIDE.U32 R6, R8, UR4, R10 ;  /* 0x0000000408067c25 */ /* 0x000fc8000f8e000a */
[----:B------:R-:W-:Y:S01]  /*1ee0*/  IMAD R15, R9, UR4, R4 ;  /* 0x00000004090f7c24 */ /* 0x000fe2000f8e0204 */
[----:B-1----:R-:W-:Y:S01]  /*1ef0*/  LEA R4, P0, R12, UR20, 0x2 ;  /* 0x000000140c047c11 */ /* 0x002fe2000f8010ff */
[----:B------:R-:W-:Y:S01]  /*1f00*/  IMAD.WIDE.U32 R10, R8, UR6, R10 ;  /* 0x00000006080a7c25 */ /* 0x000fe2000f8e000a */
[----:B------:R-:W-:Y:S02]  /*1f10*/  LEA R8, P1, R6, UR22, 0x2 ;  /* 0x0000001606087c11 */ /* 0x000fe4000f8210ff */
[----:B------:R-:W-:Y:S01]  /*1f20*/  IADD3 R13, PT, PT, R7, R15, RZ ;  /* 0x0000000f070d7210 */ /* 0x000fe20007ffe0ff */
[----:B------:R-:W-:Y:S01]  /*1f30*/  IMAD R7, R9, UR6, R11 ;  /* 0x0000000609077c24 */ /* 0x000fe2000f8e020b */
[----:B------:R-:W-:Y:S02]  /*1f40*/  LEA.HI.X R5, R12, UR21, R5, 0x2, P0 ;  /* 0x000000150c057c11 */ /* 0x000fe400080f1405 */
[----:B------:R-:W-:Y:S02]  /*1f50*/  LEA R12, P0, R10, UR22, 0x2 ;  /* 0x000000160a0c7c11 */ /* 0x000fe4000f8010ff */
[----:B------:R-:W-:-:S02]  /*1f60*/  LEA.HI.X R9, R6, UR23, R13, 0x2, P1 ;  /* 0x0000001706097c11 */ /* 0x000fc400088f140d */
[----:B------:R-:W-:Y:S01]  /*1f70*/  LEA.HI.X R13, R10, UR23, R7, 0x2, P0 ;  /* 0x000000170a0d7c11 */ /* 0x000fe200080f1407 */
[----:B------:R-:W2:Y:S04]  /*1f80*/  LDG.E.64 R4, desc[UR10][R4.64] ;  /* 0x0000000a04047981 */ /* 0x000ea8000c1e1b00 */
[----:B------:R-:W2:Y:S04]  /*1f90*/  LDG.E R8, desc[UR10][R8.64] ;  /* 0x0000000a08087981 */ /* 0x000ea8000c1e1900 */
[----:B------:R-:W3:Y:S01]  /*1fa0*/  LDG.E R12, desc[UR10][R12.64] ;  /* 0x0000000a0c0c7981 */ /* 0x000ee2000c1e1900 */
[----:B--2---:R-:W-:-:S04]  /*1fb0*/  FFMA R6, R4, R8, R25 ;  /* 0x0000000804067223 */ /* 0x004fc80000000019 */
[----:B---3--:R-:W-:-:S07]  /*1fc0*/  FFMA R25, R5, R12, R6 ;  /* 0x0000000c05197223 */ /* 0x008fce0000000006 */
.L_x_15:
[----:B------:R-:W-:-:S04]  /*1fd0*/  ULOP3.LUT UR4, UR8, 0x1, URZ, 0xc0, !UPT ;  /* 0x0000000108047892 */ /* 0x000fc8000f8ec0ff */
[----:B------:R-:W-:-:S04]  /*1fe0*/  UISETP.NE.U32.AND UP0, UPT, UR4, 0x1, UPT ;  /* 0x000000010400788c */ /* 0x000fc8000bf05070 */
[----:B------:R-:W-:-:S09]  /*1ff0*/  UISETP.NE.U32.AND.EX UP0, UPT, URZ, URZ, UPT, UP0 ;  /* 0x000000ffff00728c */ /* 0x000fd2000bf05100 */
[----:B------:R-:W-:Y:S05]  /*2000*/  BRA.U UP0, `(.L_x_20) ;  /* 0x0000000100507547 */ /* 0x000fea000b800000 */
[----:B------:R-:W0:Y:S01]  /*2010*/  LDC.64 R10, c[0x0][0x3b8] ;  /* 0x0000ee00ff0a7b82 */ /* 0x000e220000000a00 */
[----:B------:R-:W1:Y:S01]  /*2020*/  LDCU.128 UR4, c[0x0][0x380] ;  /* 0x00007000ff0477ac */ /* 0x000e620008000c00 */
[----:B------:R-:W-:Y:S01]  /*2030*/  IMAD R7, R2, UR8, RZ ;  /* 0x0000000802077c24 */ /* 0x000fe2000f8e02ff */
[----:B------:R-:W-:-:S03]  /*2040*/  MOV R6, R0 ;  /* 0x0000000000067202 */ /* 0x000fc60000000f00 */
[----:B------:R-:W-:Y:S02]  /*2050*/  IMAD R9, R16, UR9, R7 ;  /* 0x0000000910097c24 */ /* 0x000fe4000f8e0207 */
[----:B------:R-:W2:Y:S01]  /*2060*/  LDC.64 R4, c[0x0][0x3b0] ;  /* 0x0000ec00ff047b82 */ /* 0x000ea20000000a00 */
[----:B------:R-:W-:Y:S02]  /*2070*/  IMAD.MOV.U32 R7, RZ, RZ, R3 ;  /* 0x000000ffff077224 */ /* 0x000fe400078e0003 */
[C---:B0-----:R-:W-:Y:S02]  /*2080*/  IMAD R8, R10.reuse, UR16, RZ ;  /* 0x000000100a087c24 */ /* 0x041fe4000f8e02ff */
[----:B------:R-:W-:-:S04]  /*2090*/  IMAD.WIDE.U32 R6, R10, UR15, R6 ;  /* 0x0000000f0a067c25 */ /* 0x000fc8000f8e0006 */
[----:B------:R-:W-:Y:S01]  /*20a0*/  IMAD R11, R11, UR15, R8 ;  /* 0x0000000f0b0b7c24 */ /* 0x000fe2000f8e0208 */
[----:B-1----:R-:W-:Y:S01]  /*20b0*/  LEA R10, P1, R6, UR6, 0x2 ;  /* 0x00000006060a7c11 */ /* 0x002fe2000f8210ff */
[----:B--2---:R-:W-:-:S05]  /*20c0*/  IMAD.WIDE.U32 R4, R16, UR8, R4 ;  /* 0x0000000810047c25 */ /* 0x004fca000f8e0004 */
[----:B------:R-:W-:Y:S02]  /*20d0*/  IADD3 R9, PT, PT, R9, R5, RZ ;  /* 0x0000000509097210 */ /* 0x000fe40007ffe0ff */
[C---:B------:R-:W-:Y:S02]  /*20e0*/  LEA R8, P0, R4.reuse, UR4, 0x2 ;  /* 0x0000000404087c11 */ /* 0x040fe4000f8010ff */
[----:B------:R-:W-:Y:S02]  /*20f0*/  IADD3 R5, PT, PT, R7, R11, RZ ;  /* 0x0000000b07057210 */ /* 0x000fe40007ffe0ff */
[----:B------:R-:W-:Y:S02]  /*2100*/  LEA.HI.X R9, R4, UR5, R9, 0x2, P0 ;  /* 0x0000000504097c11 */ /* 0x000fe400080f1409 */
[----:B------:R-:W-:-:S03]  /*2110*/  LEA.HI.X R11, R6, UR7, R5, 0x2, P1 ;  /* 0x00000007060b7c11 */ /* 0x000fc600088f1405 */
[----:B------:R-:W2:Y:S04]  /*2120*/  LDG.E R8, desc[UR10][R8.64+-0x4] ;  /* 0xfffffc0a08087981 */ /* 0x000ea8000c1e1900 */
[----:B------:R-:W2:Y:S02]  /*2130*/  LDG.E R10, desc[UR10][R10.64] ;  /* 0x0000000a0a0a7981 */ /* 0x000ea4000c1e1900 */
[----:B--2---:R-:W-:-:S07]  /*2140*/  FFMA R25, R8, R10, R25 ;  /* 0x0000000a08197223 */ /* 0x004fce0000000019 */
.L_x_20:
[----:B------:R-:W0:Y:S01]  /*2150*/  LDCU.64 UR6, c[0x0][0x3b8] ;  /* 0x00007700ff0677ac */ /* 0x000e220008000a00 */
[----:B------:R-:W1:Y:S01]  /*2160*/  LDCU.64 UR4, c[0x0][0x390] ;  /* 0x00007200ff0477ac */ /* 0x000e620008000a00 */
[----:B0-----:R-:W-:Y:S02]  /*2170*/  IMAD R5, R2, UR6, RZ ;  /* 0x0000000602057c24 */ /* 0x001fe4000f8e02ff */
[----:B------:R-:W-:Y:S02]  /*2180*/  IMAD.MOV.U32 R2, RZ, RZ, R0 ;  /* 0x000000ffff027224 */ /* 0x000fe400078e0000 */
[C---:B------:R-:W-:Y:S02]  /*2190*/  IMAD R5, R16.reuse, UR7, R5 ;  /* 0x0000000710057c24 */ /* 0x040fe4000f8e0205 */
[----:B------:R-:W-:-:S03]  /*21a0*/  IMAD.WIDE.U32 R2, R16, UR6, R2 ;  /* 0x0000000610027c25 */ /* 0x000fc6000f8e0002 */
[----:B-1----:R-:W-:Y:S02]  /*21b0*/  LEA R4, P0, R2, UR4, 0x2 ;  /* 0x0000000402047c11 */ /* 0x002fe4000f8010ff */
[----:B------:R-:W-:-:S04]  /*21c0*/  IADD3 R3, PT, PT, R3, R5, RZ ;  /* 0x0000000503037210 */ /* 0x000fc80007ffe0ff */
[----:B------:R-:W-:-:S05]  /*21d0*/  LEA.HI.X R5, R2, UR5, R3, 0x2, P0 ;  /* 0x0000000502057c11 */ /* 0x000fca00080f1403 */
[----:B------:R-:W-:Y:S01]  /*21e0*/  STG.E desc[UR10][R4.64], R25 ;  /* 0x0000001904007986 */ /* 0x000fe2000c10190a */
[----:B------:R-:W-:Y:S05]  /*21f0*/  EXIT ;  /* 0x000000000000794d */ /* 0x000fea0003800000 */
        .weak           $__internal_0_$__cuda_sm20_div_u64
        .type           $__internal_0_$__cuda_sm20_div_u64,@function
        .size           $__internal_0_$__cuda_sm20_div_u64,($__internal_1_$__cuda_sm20_rem_u64 - $__internal_0_$__cuda_sm20_div_u64)
$__internal_0_$__cuda_sm20_div_u64:
[----:B------:R-:W-:-:S04]  /*2200*/  MOV R13, R5 ;  /* 0x00000005000d7202 */ /* 0x000fc80000000f00 */
[----:B------:R-:W0:Y:S08]  /*2210*/  I2F.U64.RP R9, R12 ;  /* 0x0000000c00097312 */ /* 0x000e300000309000 */
[----:B0-----:R-:W0:Y:S02]  /*2220*/  MUFU.RCP R9, R9 ;  /* 0x0000000900097308 */ /* 0x001e240000001000 */
[----:B0-----:R-:W-:-:S06]  /*2230*/  VIADD R6, R9, 0x1ffffffe ;  /* 0x1ffffffe09067836 */ /* 0x001fcc0000000000 */
[----:B------:R-:W0:Y:S02]  /*2240*/  F2I.U64.TRUNC R6, R6 ;  /* 0x0000000600067311 */ /* 0x000e24000020d800 */
[----:B0-----:R-:W-:-:S04]  /*2250*/  IMAD.WIDE.U32 R14, R6, R12, RZ ;  /* 0x0000000c060e7225 */ /* 0x001fc800078e00ff */
[C---:B------:R-:W-:Y:S01]  /*2260*/  IMAD R11, R6.reuse, R5, R15 ;  /* 0x00000005060b7224 */ /* 0x040fe200078e020f */
[----:B------:R-:W-:Y:S02]  /*2270*/  IADD3 R17, P0, PT, RZ, -R14, RZ ;  /* 0x8000000eff117210 */ /* 0x000fe40007f1e0ff */
[----:B------:R-:W-:Y:S01]  /*2280*/  MOV R15, R6 ;  /* 0x00000006000f7202 */ /* 0x000fe20000000f00 */
[----:B------:R-:W-:Y:S02]  /*2290*/  IMAD R11, R7, R12, R11 ;  /* 0x0000000c070b7224 */ /* 0x000fe400078e020b */
[----:B------:R-:W-:-:S03]  /*22a0*/  IMAD.HI.U32 R14, R6, R17, RZ ;  /* 0x00000011060e7227 */ /* 0x000fc600078e00ff */
[----:B------:R-:W-:-:S05]  /*22b0*/  IADD3.X R11, PT, PT, RZ, ~R11, RZ, P0, !PT ;  /* 0x8000000bff0b7210 */ /* 0x000fca00007fe4ff */
[----:B------:R-:W-:-:S04]  /*22c0*/  IMAD.WIDE.U32 R14, P0, R6, R11, R14 ;  /* 0x0000000b060e7225 */ /* 0x000fc8000780000e */
[C---:B------:R-:W-:Y:S02]  /*22d0*/  IMAD R13, R7.reuse, R11, RZ ;  /* 0x0000000b070d7224 */ /* 0x040fe400078e02ff */
[----:B------:R-:W-:-:S04]  /*22e0*/  IMAD.HI.U32 R14, P1, R7, R17, R14 ;  /* 0x00000011070e7227 */ /* 0x000fc8000782000e */
[----:B------:R-:W-:Y:S01]  /*22f0*/  IMAD.HI.U32 R9, R7, R11, RZ ;  /* 0x0000000b07097227 */ /* 0x000fe200078e00ff */
[----:B------:R-:W-:-:S03]  /*2300*/  IADD3 R15, P2, PT, R13, R14, RZ ;  /* 0x0000000e0d0f7210 */ /* 0x000fc60007f5e0ff */
[----:B------:R-:W-:Y:S02]  /*2310*/  IMAD.X R9, R9, 0x1, R7, P0 ;  /* 0x0000000109097824 */ /* 0x000fe400000e0607 */
[----:B------:R-:W-:-:S03]  /*2320*/  IMAD.WIDE.U32 R6, R15, R12, RZ ;  /* 0x0000000c0f067225 */ /* 0x000fc600078e00ff */
[----:B------:R-:W-:Y:S01]  /*2330*/  IADD3.X R9, PT, PT, RZ, RZ, R9, P2, P1 ;  /* 0x000000ffff097210 */ /* 0x000fe200017e2409 */
[----:B------:R-:W-:Y:S01]  /*2340*/  IMAD R7, R15, R5, R7 ;  /* 0x000000050f077224 */ /* 0x000fe200078e0207 */
[----:B------:R-:W-:-:S03]  /*2350*/  IADD3 R11, P0, PT, RZ, -R6, RZ ;  /* 0x80000006ff0b7210 */ /* 0x000fc60007f1e0ff */
[----:B------:R-:W-:Y:S02]  /*2360*/  IMAD R7, R9, R12, R7 ;  /* 0x0000000c09077224 */ /* 0x000fe400078e0207 */
[----:B------:R-:W-:-:S03]  /*2370*/  IMAD.HI.U32 R14, R15, R11, RZ ;  /* 0x0000000b0f0e7227 */ /* 0x000fc600078e00ff */
[----:B------:R-:W-:Y:S01]  /*2380*/  IADD3.X R6, PT, PT, RZ, ~R7, RZ, P0, !PT ;  /* 0x80000007ff067210 */ /* 0x000fe200007fe4ff */
[----:B------:R-:W-:-:S04]  /*2390*/  IMAD.MOV.U32 R7, RZ, RZ, RZ ;  /* 0x000000ffff077224 */ /* 0x000fc800078e00ff */
[----:B------:R-:W-:-:S04]  /*23a0*/  IMAD.WIDE.U32 R14, P0, R15, R6, R14 ;  /* 0x000000060f0e7225 */ /* 0x000fc8000780000e */
[C---:B------:R-:W-:Y:S02]  /*23b0*/  IMAD R16, R9.reuse, R6, RZ ;  /* 0x0000000609107224 */ /* 0x040fe400078e02ff */
[----:B------:R-:W-:-:S04]  /*23c0*/  IMAD.HI.U32 R11, P1, R9, R11, R14 ;  /* 0x0000000b090b7227 */ /* 0x000fc8000782000e */
[----:B------:R-:W-:Y:S01]  /*23d0*/  IMAD.HI.U32 R6, R9, R6, RZ ;  /* 0x0000000609067227 */ /* 0x000fe200078e00ff */
[----:B------:R-:W-:-:S04]  /*23e0*/  IADD3 R11, P2, PT, R16, R11, RZ ;  /* 0x0000000b100b7210 */ /* 0x000fc80007f5e0ff */
[----:B------:R-:W-:Y:S01]  /*23f0*/  IADD3.X R9, PT, PT, R6, R9, RZ, P0, !PT ;  /* 0x0000000906097210 */ /* 0x000fe200007fe4ff */
[----:B------:R-:W-:-:S03]  /*2400*/  IMAD.HI.U32 R6, R11, R2, RZ ;  /* 0x000000020b067227 */ /* 0x000fc600078e00ff */
[----:B------:R-:W-:Y:S01]  /*2410*/  IADD3.X R9, PT, PT, RZ, RZ, R9, P2, P1 ;  /* 0x000000ffff097210 */ /* 0x000fe200017e2409 */
[----:B------:R-:W-:-:S04]  /*2420*/  IMAD.WIDE.U32 R6, R11, R3, R6 ;  /* 0x000000030b067225 */ /* 0x000fc800078e0006 */
[C---:B------:R-:W-:Y:S02]  /*2430*/  IMAD R11, R9.reuse, R3, RZ ;  /* 0x00000003090b7224 */ /* 0x040fe400078e02ff */
[----:B------:R-:W-:-:S04]  /*2440*/  IMAD.HI.U32 R6, P0, R9, R2, R6 ;  /* 0x0000000209067227 */ /* 0x000fc80007800006 */
[----:B------:R-:W-:Y:S01]  /*2450*/  IMAD.HI.U32 R9, R9, R3, RZ ;  /* 0x0000000309097227 */ /* 0x000fe200078e00ff */
[----:B------:R-:W-:-:S04]  /*2460*/  IADD3 R11, P1, PT, R11, R6, RZ ;  /* 0x000000060b0b7210 */ /* 0x000fc80007f3e0ff */
[----:B------:R-:W-:Y:S01]  /*2470*/  IADD3.X R9, PT, PT, R9, RZ, RZ, P0, !PT ;  /* 0x000000ff09097210 */ /* 0x000fe200007fe4ff */
[----:B------:R-:W-:-:S03]  /*2480*/  IMAD.WIDE.U32 R6, R11, R12, RZ ;  /* 0x0000000c0b067225 */ /* 0x000fc600078e00ff */
[----:B------:R-:W-:Y:S01]  /*2490*/  IADD3.X R9, PT, PT, RZ, R9, RZ, P1, !PT ;  /* 0x00000009ff097210 */ /* 0x000fe20000ffe4ff */
[----:B------:R-:W-:Y:S01]  /*24a0*/  IMAD R7, R11, R5, R7 ;  /* 0x000000050b077224 */ /* 0x000fe200078e0207 */
[----:B------:R-:W-:-:S03]  /*24b0*/  IADD3 R13, P1, PT, -R6, R2, RZ ;  /* 0x00000002060d7210 */ /* 0x000fc60007f3e1ff */
[-C--:B------:R-:W-:Y:S01]  /*24c0*/  IMAD R6, R9, R12.reuse, R7 ;  /* 0x0000000c09067224 */ /* 0x080fe200078e0207 */
[----:B------:R-:W-:Y:S02]  /*24d0*/  ISETP.GE.U32.AND P0, PT, R13, R12, PT ;  /* 0x0000000c0d00720c */ /* 0x000fe40003f06070 */
[----:B------:R-:W-:Y:S01]  /*24e0*/  IADD3 R7, P2, PT, -R12, R13, RZ ;  /* 0x0000000d0c077210 */ /* 0x000fe20007f5e1ff */
[----:B------:R-:W-:Y:S01]  /*24f0*/  IMAD.X R18, R3, 0x1, ~R6, P1 ;  /* 0x0000000103127824 */ /* 0x000fe200008e0e06 */
[----:B------:R-:W-:-:S04]  /*2500*/  IADD3 R6, P1, PT, R11, 0x1, RZ ;  /* 0x000000010b067810 */ /* 0x000fc80007f3e0ff */
[----:B------:R-:W-:Y:S02]  /*2510*/  ISETP.GE.U32.AND.EX P0, PT, R18, R5, PT, P0 ;  /* 0x000000051200720c */ /* 0x000fe40003f06100 */
[----:B------:R-:W-:Y:S02]  /*2520*/  IADD3.X R14, PT, PT, RZ, R9, RZ, P1, !PT ;  /* 0x00000009ff0e7210 */ /* 0x000fe40000ffe4ff */
[----:B------:R-:W-:Y:S02]  /*2530*/  SEL R11, R6, R11, P0 ;  /* 0x0000000b060b7207 */ /* 0x000fe40000000000 */
[----:B------:R-:W-:Y:S02]  /*2540*/  IADD3.X R16, PT, PT, ~R5, R18, RZ, P2, !PT ;  /* 0x0000001205107210 */ /* 0x000fe400017fe5ff */
[----:B------:R-:W-:Y:S02]  /*2550*/  SEL R7, R7, R13, P0 ;  /* 0x0000000d07077207 */ /* 0x000fe40000000000 */
[----:B------:R-:W-:Y:S01]  /*2560*/  SEL R14, R14, R9, P0 ;  /* 0x000000090e0e7207 */ /* 0x000fe20000000000 */
[----:B------:R-:W-:Y:S01]  /*2570*/  HFMA2 R9, -RZ, RZ, 0, 0 ;  /* 0x00000000ff097431 */ /* 0x000fe200000001ff */
[----:B------:R-:W-:-:S02]  /*2580*/  IADD3 R6, P2, PT, R11, 0x1, RZ ;  /* 0x000000010b067810 */ /* 0x000fc40007f5e0ff */
[----:B------:R-:W-:Y:S02]  /*2590*/  SEL R16, R16, R18, P0 ;  /* 0x0000001210107207 */ /* 0x000fe40000000000 */
[----:B------:R-:W-:Y:S01]  /*25a0*/  ISETP.GE.U32.AND P0, PT, R7, R12, PT ;  /* 0x0000000c0700720c */ /* 0x000fe20003f06070 */
[----:B------:R-:W-:Y:S01]  /*25b0*/  IMAD.X R7, RZ, RZ, R14, P2 ;  /* 0x000000ffff077224 */ /* 0x000fe200010e060e */
[----:B------:R-:W-:Y:S02]  /*25c0*/  ISETP.NE.U32.AND P1, PT, R12, RZ, PT ;  /* 0x000000ff0c00720c */ /* 0x000fe40003f25070 */
[----:B------:R-:W-:Y:S02]  /*25d0*/  ISETP.GE.U32.AND.EX P0, PT, R16, R5, PT, P0 ;  /* 0x000000051000720c */ /* 0x000fe40003f06100 */
[----:B------:R-:W-:Y:S02]  /*25e0*/  ISETP.NE.AND.EX P1, PT, R5, RZ, PT, P1 ;  /* 0x000000ff0500720c */ /* 0x000fe40003f25310 */
[----:B------:R-:W-:-:S02]  /*25f0*/  SEL R6, R6, R11, P0 ;  /* 0x0000000b06067207 */ /* 0x000fc40000000000 */
[----:B------:R-:W-:Y:S02]  /*2600*/  SEL R7, R7, R14, P0 ;  /* 0x0000000e07077207 */ /* 0x000fe40000000000 */
[----:B------:R-:W-:Y:S02]  /*2610*/  SEL R6, R6, 0xffffffff, P1 ;  /* 0xffffffff06067807 */ /* 0x000fe40000800000 */
[----:B------:R-:W-:Y:S01]  /*2620*/  SEL R7, R7, 0xffffffff, P1 ;  /* 0xffffffff07077807 */ /* 0x000fe20000800000 */
[----:B------:R-:W-:Y:S06]  /*2630*/  RET.REL.NODEC R8 `(_Z22tensorMatrixMultKernelPKfS0_Pfmmmmm) ;  /* 0xffffffd808707950 */ /* 0x000fec0003c3ffff */
        .weak           $__internal_1_$__cuda_sm20_rem_u64
        .type           $__internal_1_$__cuda_sm20_rem_u64,@function
        .size           $__internal_1_$__cuda_sm20_rem_u64,(.L_x_23 - $__internal_1_$__cuda_sm20_rem_u64)
$__internal_1_$__cuda_sm20_rem_u64:
[----:B------:R-:W0:Y:S08]  /*2640*/  I2F.U64.RP R7, R10 ;  /* 0x0000000a00077312 */ /* 0x000e300000309000 */
[----:B0-----:R-:W0:Y:S02]  /*2650*/  MUFU.RCP R7, R7 ;  /* 0x0000000700077308 */ /* 0x001e240000001000 */
[----:B0-----:R-:W-:-:S06]  /*2660*/  IADD3 R12, PT, PT, R7, 0x1ffffffe, RZ ;  /* 0x1ffffffe070c7810 */ /* 0x001fcc0007ffe0ff */
[----:B------:R-:W0:Y:S02]  /*2670*/  F2I.U64.TRUNC R12, R12 ;  /* 0x0000000c000c7311 */ /* 0x000e24000020d800 */
[----:B0-----:R-:W-:-:S04]  /*2680*/  IMAD.WIDE.U32 R14, R12, R10, RZ ;  /* 0x0000000a0c0e7225 */ /* 0x001fc800078e00ff */
[C---:B------:R-:W-:Y:S01]  /*2690*/  IMAD R9, R12.reuse, R11, R15 ;  /* 0x0000000b0c097224 */ /* 0x040fe200078e020f */
[----:B------:R-:W-:Y:S02]  /*26a0*/  IADD3 R17, P0, PT, RZ, -R14, RZ ;  /* 0x8000000eff117210 */ /* 0x000fe40007f1e0ff */
[----:B------:R-:W-:Y:S01]  /*26b0*/  MOV R15, R12 ;  /* 0x0000000c000f7202 */ /* 0x000fe20000000f00 */
[----:B------:R-:W-:Y:S02]  /*26c0*/  IMAD R9, R13, R10, R9 ;  /* 0x0000000a0d097224 */ /* 0x000fe400078e0209 */
[----:B------:R-:W-:-:S04]  /*26d0*/  IMAD.HI.U32 R14, R12, R17, RZ ;  /* 0x000000110c0e7227 */ /* 0x000fc800078e00ff */
[----:B------:R-:W-:-:S04]  /*26e0*/  IMAD.X R9, RZ, RZ, ~R9, P0 ;  /* 0x000000ffff097224 */ /* 0x000fc800000e0e09 */
[----:B------:R-:W-:-:S04]  /*26f0*/  IMAD.WIDE.U32 R14, P0, R12, R9, R14 ;  /* 0x000000090c0e7225 */ /* 0x000fc8000780000e */
[C---:B------:R-:W-:Y:S02]  /*2700*/  IMAD R19, R13.reuse, R9, RZ ;  /* 0x000000090d137224 */ /* 0x040fe400078e02ff */
[----:B------:R-:W-:-:S04]  /*2710*/  IMAD.HI.U32 R14, P1, R13, R17, R14 ;  /* 0x000000110d0e7227 */ /* 0x000fc8000782000e */
[----:B------:R-:W-:Y:S01]  /*2720*/  IMAD.HI.U32 R7, R13, R9, RZ ;  /* 0x000000090d077227 */ /* 0x000fe200078e00ff */
[----:B------:R-:W-:-:S04]  /*2730*/  IADD3 R15, P2, PT, R19, R14, RZ ;  /* 0x0000000e130f7210 */ /* 0x000fc80007f5e0ff */
[----:B------:R-:W-:Y:S01]  /*2740*/  IADD3.X R7, PT, PT, R7, R13, RZ, P0, !PT ;  /* 0x0000000d07077210 */ /* 0x000fe200007fe4ff */
[----:B------:R-:W-:-:S03]  /*2750*/  IMAD.WIDE.U32 R12, R15, R10, RZ ;  /* 0x0000000a0f0c7225 */ /* 0x000fc600078e00ff */
[----:B------:R-:W-:Y:S01]  /*2760*/  IADD3.X R7, PT, PT, RZ, RZ, R7, P2, P1 ;  /* 0x000000ffff077210 */ /* 0x000fe200017e2407 */
[----:B------:R-:W-:Y:S01]  /*2770*/  IMAD R9, R15, R11, R13 ;  /* 0x0000000b0f097224 */ /* 0x000fe200078e020d */
[----:B------:R-:W-:-:S03]  /*2780*/  IADD3 R13, P0, PT, RZ, -R12, RZ ;  /* 0x8000000cff0d7210 */ /* 0x000fc60007f1e0ff */
[----:B------:R-:W-:Y:S02]  /*2790*/  IMAD R9, R7, R10, R9 ;  /* 0x0000000a07097224 */ /* 0x000fe400078e0209 */
[----:B------:R-:W-:-:S04]  /*27a0*/  IMAD.HI.U32 R14, R15, R13, RZ ;  /* 0x0000000d0f0e7227 */ /* 0x000fc800078e00ff */
[----:B------:R-:W-:-:S04]  /*27b0*/  IMAD.X R12, RZ, RZ, ~R9, P0 ;  /* 0x000000ffff0c7224 */ /* 0x000fc800000e0e09 */
[----:B------:R-:W-:-:S04]  /*27c0*/  IMAD.WIDE.U32 R14, P0, R15, R12, R14 ;  /* 0x0000000c0f0e7225 */ /* 0x000fc8000780000e */
[C---:B------:R-:W-:Y:S02]  /*27d0*/  IMAD R16, R7.reuse, R12, RZ ;  /* 0x0000000c07107224 */ /* 0x040fe400078e02ff */
[----:B------:R-:W-:-:S04]  /*27e0*/  IMAD.HI.U32 R9, P1, R7, R13, R14 ;  /* 0x0000000d07097227 */ /* 0x000fc8000782000e */
[----:B------:R-:W-:Y:S02]  /*27f0*/  HFMA2 R13, -RZ, RZ, 0, 0 ;  /* 0x00000000ff0d7431 */ /* 0x000fe400000001ff */
        /* <DEDUP_REMOVED lines=9> */
[----:B------:R-:W-:-:S03]  /*2890*/  IADD3 R9, P1, PT, R14, R9, RZ ;  /* 0x000000090e097210 */ /* 0x000fc60007f3e0ff */
[----:B------:R-:W-:Y:S02]  /*28a0*/  IMAD.X R7, RZ, RZ, R7, P0 ;  /* 0x000000ffff077224 */ /* 0x000fe400000e0607 */
[----:B------:R-:W-:-:S03]  /*28b0*/  IMAD.WIDE.U32 R12, R9, R10, RZ ;  /* 0x0000000a090c7225 */ /* 0x000fc600078e00ff */
[----:B------:R-:W-:Y:S01]  /*28c0*/  IADD3.X R7, PT, PT, RZ, R7, RZ, P1, !PT ;  /* 0x00000007ff077210 */ /* 0x000fe20000ffe4ff */
[----:B------:R-:W-:Y:S01]  /*28d0*/  IMAD R9, R9, R11, R13 ;  /* 0x0000000b09097224 */ /* 0x000fe200078e020d */
[----:B------:R-:W-:-:S03]  /*28e0*/  IADD3 R13, P1, PT, -R12, R6, RZ ;  /* 0x000000060c0d7210 */ /* 0x000fc60007f3e1ff */
[-C--:B------:R-:W-:Y:S01]  /*28f0*/  IMAD R6, R7, R10.reuse, R9 ;  /* 0x0000000a07067224 */ /* 0x080fe200078e0209 */
[----:B------:R-:W-:Y:S02]  /*2900*/  ISETP.GE.U32.AND P0, PT, R13, R10, PT ;  /* 0x0000000a0d00720c */ /* 0x000fe40003f06070 */
[----:B------:R-:W-:Y:S02]  /*2910*/  MOV R9, 0x0 ;  /* 0x0000000000097802 */ /* 0x000fe40000000f00 */
[----:B------:R-:W-:Y:S02]  /*2920*/  IADD3.X R12, PT, PT, ~R6, R5, RZ, P1, !PT ;  /* 0x00000005060c7210 */ /* 0x000fe40000ffe5ff */
[----:B------:R-:W-:Y:S02]  /*2930*/  IADD3 R5, P1, PT, -R10, R13, RZ ;  /* 0x0000000d0a057210 */ /* 0x000fe40007f3e1ff */
[----:B------:R-:W-:-:S03]  /*2940*/  ISETP.GE.U32.AND.EX P0, PT, R12, R11, PT, P0 ;  /* 0x0000000b0c00720c */ /* 0x000fc60003f06100 */
[----:B------:R-:W-:Y:S01]  /*2950*/  IMAD.X R6, R12, 0x1, ~R11, P1 ;  /* 0x000000010c067824 */ /* 0x000fe200008e0e0b */
[----:B------:R-:W-:Y:S02]  /*2960*/  SEL R5, R5, R13, P0 ;  /* 0x0000000d05057207 */ /* 0x000fe40000000000 */
[----:B------:R-:W-:Y:S02]  /*2970*/  ISETP.NE.U32.AND P1, PT, R10, RZ, PT ;  /* 0x000000ff0a00720c */ /* 0x000fe40003f25070 */
[----:B------:R-:W-:Y:S02]  /*2980*/  SEL R6, R6, R12, P0 ;  /* 0x0000000c06067207 */ /* 0x000fe40000000000 */
[----:B------:R-:W-:Y:S02]  /*2990*/  ISETP.GE.U32.AND P0, PT, R5, R10, PT ;  /* 0x0000000a0500720c */ /* 0x000fe40003f06070 */
[----:B------:R-:W-:Y:S02]  /*29a0*/  IADD3 R10, PT, PT, -R10, R5, RZ ;  /* 0x000000050a0a7210 */ /* 0x000fe40007ffe1ff */
[----:B------:R-:W-:-:S02]  /*29b0*/  ISETP.GE.U32.AND.EX P0, PT, R6, R11, PT, P0 ;  /* 0x0000000b0600720c */ /* 0x000fc40003f06100 */
[----:B------:R-:W-:Y:S02]  /*29c0*/  ISETP.NE.AND.EX P1, PT, R11, RZ, PT, P1 ;  /* 0x000000ff0b00720c */ /* 0x000fe40003f25310 */
[----:B------:R-:W-:-:S04]  /*29d0*/  SEL R10, R10, R5, P0 ;  /* 0x000000050a0a7207 */ /* 0x000fc80000000000 */
[----:B------:R-:W-:Y:S01]  /*29e0*/  SEL R10, R10, 0xffffffff, P1 ;  /* 0xffffffff0a0a7807 */ /* 0x000fe20000800000 */
[----:B------:R-:W-:Y:S06]  /*29f0*/  RET.REL.NODEC R8 `(_Z22tensorMatrixMultKernelPKfS0_Pfmmmmm) ;  /* 0xffffffd408807950 */ /* 0x000fec0003c3ffff */
.L_x_21:
[----:B------:R-:W-:-:S00]  /*2a00*/  BRA `(.L_x_21) ;  /* 0xfffffffc00fc7947 */ /* 0x000fc0000383ffff */
[----:B------:R-:W-:-:S00]  /*2a10*/  NOP ;  /* 0x0000000000007918 */ /* 0x000fc00000000000 */
        /* <DEDUP_REMOVED lines=14> */
.L_x_23:


//--------------------- .nv.shared.reserved.0     --------------------------
	.section	.nv.shared.reserved.0,"aw",@nobits
	.weak		__nv_reservedSMEM_offset_0_alias
	.size		__nv_reservedSMEM_offset_0_alias, 0, 64
	.other		__nv_reservedSMEM_offset_0_alias,@"STO_CUDA_RESERVED_SHARED STV_DEFAULT"
__nv_reservedSMEM_offset_0_alias:
	.zero		0
	.zero		64


//--------------------- .nv.constant0._Z22tensorMatrixMultKernelPKfS0_Pfmmmmm --------------------------
	.section	.nv.constant0._Z22tensorMatrixMultKernelPKfS0_Pfmmmmm,"a",@progbits
	.sectionflags	@""
	.align	4
.nv.constant0._Z22tensorMatrixMultKernelPKfS0_Pfmmmmm:
	.zero		960


//--------------------- SYMBOLS --------------------------

	.type		.nv.reservedSmem.offset0,@object
	.size		.nv.reservedSmem.offset0,0x4
